// auto-generated by cutlass_sweep.conv — config: {"arch": "sm_100", "cluster_m": 1, "cluster_n": 1, "conv_kind": "wgrad", "dtype": "fp16", "ndim": 3, "tile_k": 32, "tile_m": 128, "tile_n": 64}
#include "cutlass/cutlass.h"
#include "cute/tensor.hpp"
#include "cutlass/kernel_hardware_info.hpp"
#include "cutlass/conv/convolution.h"
#include "cutlass/conv/dispatch_policy.hpp"
#include "cutlass/conv/collective/collective_builder.hpp"
#include "cutlass/conv/kernel/conv_universal.hpp"
#include "cutlass/conv/device/conv_universal_adapter.hpp"
#include "cutlass/epilogue/collective/collective_builder.hpp"

using namespace cute;
using Elem = cutlass::half_t;
using Acc  = float;
using LayoutAB = cutlass::layout::TensorNDHWC;
using LayoutC  = cutlass::layout::TensorKCSRT;
constexpr auto ConvOp = cutlass::conv::Operator::kWgrad;
using TileShape    = Shape<_128, Shape<_64>, Shape<_32>>;
using ClusterShape = Shape<_1, _1, _1>;

using CollectiveEpilogue = typename cutlass::epilogue::collective::CollectiveBuilder<
    cutlass::arch::Sm100, cutlass::arch::OpClassTensorOp,
    TileShape, ClusterShape,
    cutlass::epilogue::collective::EpilogueTileAuto,
    Acc, Acc,
    Elem, LayoutC, 128 / cutlass::sizeof_bits<Elem>::value,
    Elem, LayoutC, 128 / cutlass::sizeof_bits<Elem>::value,
    cutlass::epilogue::collective::EpilogueScheduleAuto
  >::CollectiveOp;

using CollectiveMainloop = typename cutlass::conv::collective::CollectiveBuilder<
    cutlass::arch::Sm100, cutlass::arch::OpClassTensorOp, ConvOp,
    Elem, LayoutAB, 128 / cutlass::sizeof_bits<Elem>::value,
    Elem, LayoutAB, 128 / cutlass::sizeof_bits<Elem>::value,
    Acc,
    TileShape, ClusterShape,
    cutlass::conv::collective::StageCountAutoCarveout<
        static_cast<int>(sizeof(typename CollectiveEpilogue::SharedStorage))>,
    cutlass::conv::collective::KernelScheduleAuto
  >::CollectiveOp;

using ProblemShape = cutlass::conv::ConvProblemShape<
    ConvOp, CollectiveMainloop::DispatchPolicy::NumSpatialDimensions>;
using ConvKernel = cutlass::conv::kernel::ConvUniversal<
    ProblemShape, CollectiveMainloop, CollectiveEpilogue>;
using Conv = cutlass::conv::device::ConvUniversalAdapter<ConvKernel>;

auto* _anchor = &cutlass::device_kernel<ConvKernel>;


// ===== COMPILED SASS (sm_100a) =====

	.target	sm_100a

	.elftype	@"ET_EXEC"


//--------------------- .note.nv.tkinfo           --------------------------
	.section	.note.nv.tkinfo,"",@"SHT_NOTE"
	.sectionflags	@"SHF_NOTE_NV_TKINFO"
	.tkinfo
        /*0018*/ 	.word	0x00000002
        /*0030*/ 	.string	""
        /*0030*/ 	.string	"ptxas"
        /*0030*/ 	.string	"Cuda compilation tools, release 13.0, V13.0.88"
        /*0030*/ 	.string	"Build cuda_13.0.r13.0/compiler.36424714_0"
        /*0030*/ 	.string	"-arch sm_100a -m 64 "



//--------------------- .note.nv.cuinfo           --------------------------
	.section	.note.nv.cuinfo,"",@"SHT_NOTE"
	.sectionflags	@"SHF_NOTE_NV_CUINFO"
        /*0018*/ 	.short	0x0002
        /*001a*/ 	.short	0x0064
        /*001c*/ 	.short	0x0082
	.zero		2


//--------------------- .nv.info                  --------------------------
	.section	.nv.info,"",@"SHT_CUDA_INFO"
	.align	4


	//----- nvinfo : EIATTR_REGCOUNT
	.align		4
        /*0000*/ 	.byte	0x04, 0x2f
        /*0002*/ 	.short	(.L_19 - .L_18)
	.align		4
.L_18:
        /*0004*/ 	.word	index@(_ZN7cutlass13device_kernelINS_4conv6kernel13ConvUniversalINS1_16ConvProblemShapeILNS1_8OperatorE2ELi3EEENS1_10collective14CollectiveConvINS1_47MainloopSm100TmaUmmaWarpSpecializedImplicitGemmILS5_2ELi16ELi3ELi1ELi2EN4cute5tupleIJNSA_1CILi1EEESD_SD_EEEEENSB_IJNSC_ILi128EEENSB_IJNSC_ILi64EEEEEENSB_IJNSC_ILi32EEEEEEEEENS_6half_tESM_NSA_8TiledMMAINSA_8MMA_AtomIJNSA_20SM100_MMA_F16BF16_SSISM_SM_fLi128ELi64ELNSA_4UMMA5MajorE1ELSR_1ELNSQ_7ScaleInE0ELSS_0EEEEEENSA_6LayoutISE_NSB_IJNSC_ILi0EEESW_SW_EEEEENSB_IJNSA_10UnderscoreESZ_SZ_EEEEENS7_6detail27Sm100ImplicitGemmTileTraitsINSA_13SM90_TMA_LOADENSA_14ComposedLayoutINSA_7SwizzleILi3ELi4ELi3EEENSA_18smem_ptr_flag_bitsILi16EEENSV_INSB_IJSH_NSC_ILi8EEEEEENSB_IJSD_SH_EEEEEEEvEENS13_INSA_20SM90_TMA_LOAD_IM2COLES1E_vEEEENS_8epilogue10collective18CollectiveEpilogueINS1J_23Sm100TmaWarpSpecializedILi3ELi2ELi32ELb1ELb0EEEJSL_NSB_IJNSV_ISG_SD_EENSV_ISJ_SD_EEEEESM_NSB_IJlNSB_IJSD_lllEEESW_EEESM_S1S_NS1J_6fusion15FusionCallbacksIS1N_NS1T_17LinearCombinationISM_fSM_fLNS_15FloatRoundStyleE2EEESL_S1Q_JEEENSA_5SM1004TMEM4LOAD26SM100_TMEM_LOAD_32dp32b32xES14_NS15_INS16_ILi2ELi4ELi3EEES19_NSV_INSB_IJS1A_SJ_EEENSB_IJSJ_SD_EEEEEEENSA_39AutoVectorizingCopyWithAssumedAlignmentILi128EEENSA_14SM90_TMA_STOREES27_S29_S29_EEEvvEEEEvNT_6ParamsE)
        /*0008*/ 	.word	0x0000007b


	//----- nvinfo : EIATTR_FRAME_SIZE
	.align		4
.L_19:
        /*000c*/ 	.byte	0x04, 0x11
        /*000e*/ 	.short	(.L_21 - .L_20)
	.align		4
.L_20:
        /*0010*/ 	.word	index@($__internal_2_$__cuda_sm10x_tcgen05_guardrail_trap_unallocated_columns_being_dealloced)
        /*0014*/ 	.word	0x00000008


	//----- nvinfo : EIATTR_FRAME_SIZE
	.align		4
.L_21:
        /*0018*/ 	.byte	0x04, 0x11
        /*001a*/ 	.short	(.L_23 - .L_22)
	.align		4
.L_22:
        /*001c*/ 	.word	index@($__internal_1_$__cuda_sm10x_tcgen05_guardrail_trap_phase_invalid_during_alloc)
        /*0020*/ 	.word	0x00000008


	//----- nvinfo : EIATTR_FRAME_SIZE
	.align		4
.L_23:
        /*0024*/ 	.byte	0x04, 0x11
        /*0026*/ 	.short	(.L_25 - .L_24)
	.align		4
.L_24:
        /*0028*/ 	.word	index@($__internal_0_$__cuda_sm10x_tcgen05_guardrail_trap_col_being_dealloced_not_returned_by_alloc)
        /*002c*/ 	.word	0x00000008


	//----- nvinfo : EIATTR_FRAME_SIZE
	.align		4
.L_25:
        /*0030*/ 	.byte	0x04, 0x11
        /*0032*/ 	.short	(.L_27 - .L_26)
	.align		4
.L_26:
        /*0034*/ 	.word	index@(_ZN7cutlass13device_kernelINS_4conv6kernel13ConvUniversalINS1_16ConvProblemShapeILNS1_8OperatorE2ELi3EEENS1_10collective14CollectiveConvINS1_47MainloopSm100TmaUmmaWarpSpecializedImplicitGemmILS5_2ELi16ELi3ELi1ELi2EN4cute5tupleIJNSA_1CILi1EEESD_SD_EEEEENSB_IJNSC_ILi128EEENSB_IJNSC_ILi64EEEEEENSB_IJNSC_ILi32EEEEEEEEENS_6half_tESM_NSA_8TiledMMAINSA_8MMA_AtomIJNSA_20SM100_MMA_F16BF16_SSISM_SM_fLi128ELi64ELNSA_4UMMA5MajorE1ELSR_1ELNSQ_7ScaleInE0ELSS_0EEEEEENSA_6LayoutISE_NSB_IJNSC_ILi0EEESW_SW_EEEEENSB_IJNSA_10UnderscoreESZ_SZ_EEEEENS7_6detail27Sm100ImplicitGemmTileTraitsINSA_13SM90_TMA_LOADENSA_14ComposedLayoutINSA_7SwizzleILi3ELi4ELi3EEENSA_18smem_ptr_flag_bitsILi16EEENSV_INSB_IJSH_NSC_ILi8EEEEEENSB_IJSD_SH_EEEEEEEvEENS13_INSA_20SM90_TMA_LOAD_IM2COLES1E_vEEEENS_8epilogue10collective18CollectiveEpilogueINS1J_23Sm100TmaWarpSpecializedILi3ELi2ELi32ELb1ELb0EEEJSL_NSB_IJNSV_ISG_SD_EENSV_ISJ_SD_EEEEESM_NSB_IJlNSB_IJSD_lllEEESW_EEESM_S1S_NS1J_6fusion15FusionCallbacksIS1N_NS1T_17LinearCombinationISM_fSM_fLNS_15FloatRoundStyleE2EEESL_S1Q_JEEENSA_5SM1004TMEM4LOAD26SM100_TMEM_LOAD_32dp32b32xES14_NS15_INS16_ILi2ELi4ELi3EEES19_NSV_INSB_IJS1A_SJ_EEENSB_IJSJ_SD_EEEEEEENSA_39AutoVectorizingCopyWithAssumedAlignmentILi128EEENSA_14SM90_TMA_STOREES27_S29_S29_EEEvvEEEEvNT_6ParamsE)
        /*0038*/ 	.word	0x00000008


	//----- nvinfo : EIATTR_MIN_STACK_SIZE
	.align		4
.L_27:
        /*003c*/ 	.byte	0x04, 0x12
        /*003e*/ 	.short	(.L_29 - .L_28)
	.align		4
.L_28:
        /*0040*/ 	.word	index@(_ZN7cutlass13device_kernelINS_4conv6kernel13ConvUniversalINS1_16ConvProblemShapeILNS1_8OperatorE2ELi3EEENS1_10collective14CollectiveConvINS1_47MainloopSm100TmaUmmaWarpSpecializedImplicitGemmILS5_2ELi16ELi3ELi1ELi2EN4cute5tupleIJNSA_1CILi1EEESD_SD_EEEEENSB_IJNSC_ILi128EEENSB_IJNSC_ILi64EEEEEENSB_IJNSC_ILi32EEEEEEEEENS_6half_tESM_NSA_8TiledMMAINSA_8MMA_AtomIJNSA_20SM100_MMA_F16BF16_SSISM_SM_fLi128ELi64ELNSA_4UMMA5MajorE1ELSR_1ELNSQ_7ScaleInE0ELSS_0EEEEEENSA_6LayoutISE_NSB_IJNSC_ILi0EEESW_SW_EEEEENSB_IJNSA_10UnderscoreESZ_SZ_EEEEENS7_6detail27Sm100ImplicitGemmTileTraitsINSA_13SM90_TMA_LOADENSA_14ComposedLayoutINSA_7SwizzleILi3ELi4ELi3EEENSA_18smem_ptr_flag_bitsILi16EEENSV_INSB_IJSH_NSC_ILi8EEEEEENSB_IJSD_SH_EEEEEEEvEENS13_INSA_20SM90_TMA_LOAD_IM2COLES1E_vEEEENS_8epilogue10collective18CollectiveEpilogueINS1J_23Sm100TmaWarpSpecializedILi3ELi2ELi32ELb1ELb0EEEJSL_NSB_IJNSV_ISG_SD_EENSV_ISJ_SD_EEEEESM_NSB_IJlNSB_IJSD_lllEEESW_EEESM_S1S_NS1J_6fusion15FusionCallbacksIS1N_NS1T_17LinearCombinationISM_fSM_fLNS_15FloatRoundStyleE2EEESL_S1Q_JEEENSA_5SM1004TMEM4LOAD26SM100_TMEM_LOAD_32dp32b32xES14_NS15_INS16_ILi2ELi4ELi3EEES19_NSV_INSB_IJS1A_SJ_EEENSB_IJSJ_SD_EEEEEEENSA_39AutoVectorizingCopyWithAssumedAlignmentILi128EEENSA_14SM90_TMA_STOREES27_S29_S29_EEEvvEEEEvNT_6ParamsE)
        /*0044*/ 	.word	0x00000008
.L_29:


//--------------------- .nv.compat                --------------------------
	.section	.nv.compat,"",@"SHT_CUDA_COMPAT_INFO"
	.align	4
        /*0000*/ 	.byte	0x02, 0x09, 0x01, 0x00, 0x02, 0x02, 0x02, 0x00, 0x02, 0x05, 0x05, 0x00, 0x03, 0x07, 0x01, 0x01
        /*0010*/ 	.byte	0x02, 0x03, 0x01, 0x00, 0x02, 0x06, 0x01, 0x00, 0x04, 0x0b, 0x08, 0x00, 0x09, 0x00, 0x00, 0x00
        /*0020*/ 	.byte	0x00, 0x00, 0x00, 0x00


//--------------------- .nv.info._ZN7cutlass13device_kernelINS_4conv6kernel13ConvUniversalINS1_16ConvProblemShapeILNS1_8OperatorE2ELi3EEENS1_10collective14CollectiveConvINS1_47MainloopSm100TmaUmmaWarpSpecializedImplicitGemmILS5_2ELi16ELi3ELi1ELi2EN4cute5tupleIJNSA_1CILi1EEESD_SD_EEEEENSB_IJNSC_ILi128EEENSB_IJNSC_ILi64EEEEEENSB_IJNSC_ILi32EEEEEEEEENS_6half_tESM_NSA_8TiledMMAINSA_8MMA_AtomIJNSA_20SM100_MMA_F16BF16_SSISM_SM_fLi128ELi64ELNSA_4UMMA5MajorE1ELSR_1ELNSQ_7ScaleInE0ELSS_0EEEEEENSA_6LayoutISE_NSB_IJNSC_ILi0EEESW_SW_EEEEENSB_IJNSA_10UnderscoreESZ_SZ_EEEEENS7_6detail27Sm100ImplicitGemmTileTraitsINSA_13SM90_TMA_LOADENSA_14ComposedLayoutINSA_7SwizzleILi3ELi4ELi3EEENSA_18smem_ptr_flag_bitsILi16EEENSV_INSB_IJSH_NSC_ILi8EEEEEENSB_IJSD_SH_EEEEEEEvEENS13_INSA_20SM90_TMA_LOAD_IM2COLES1E_vEEEENS_8epilogue10collective18CollectiveEpilogueINS1J_23Sm100TmaWarpSpecializedILi3ELi2ELi32ELb1ELb0EEEJSL_NSB_IJNSV_ISG_SD_EENSV_ISJ_SD_EEEEESM_NSB_IJlNSB_IJSD_lllEEESW_EEESM_S1S_NS1J_6fusion15FusionCallbacksIS1N_NS1T_17LinearCombinationISM_fSM_fLNS_15FloatRoundStyleE2EEESL_S1Q_JEEENSA_5SM1004TMEM4LOAD26SM100_TMEM_LOAD_32dp32b32xES14_NS15_INS16_ILi2ELi4ELi3EEES19_NSV_INSB_IJS1A_SJ_EEENSB_IJSJ_SD_EEEEEEENSA_39AutoVectorizingCopyWithAssumedAlignmentILi128EEENSA_14SM90_TMA_STOREES27_S29_S29_EEEvvEEEEvNT_6ParamsE --------------------------
	.section	.nv.info._ZN7cutlass13device_kernelINS_4conv6kernel13ConvUniversalINS1_16ConvProblemShapeILNS1_8OperatorE2ELi3EEENS1_10collective14CollectiveConvINS1_47MainloopSm100TmaUmmaWarpSpecializedImplicitGemmILS5_2ELi16ELi3ELi1ELi2EN4cute5tupleIJNSA_1CILi1EEESD_SD_EEEEENSB_IJNSC_ILi128EEENSB_IJNSC_ILi64EEEEEENSB_IJNSC_ILi32EEEEEEEEENS_6half_tESM_NSA_8TiledMMAINSA_8MMA_AtomIJNSA_20SM100_MMA_F16BF16_SSISM_SM_fLi128ELi64ELNSA_4UMMA5MajorE1ELSR_1ELNSQ_7ScaleInE0ELSS_0EEEEEENSA_6LayoutISE_NSB_IJNSC_ILi0EEESW_SW_EEEEENSB_IJNSA_10UnderscoreESZ_SZ_EEEEENS7_6detail27Sm100ImplicitGemmTileTraitsINSA_13SM90_TMA_LOADENSA_14ComposedLayoutINSA_7SwizzleILi3ELi4ELi3EEENSA_18smem_ptr_flag_bitsILi16EEENSV_INSB_IJSH_NSC_ILi8EEEEEENSB_IJSD_SH_EEEEEEEvEENS13_INSA_20SM90_TMA_LOAD_IM2COLES1E_vEEEENS_8epilogue10collective18CollectiveEpilogueINS1J_23Sm100TmaWarpSpecializedILi3ELi2ELi32ELb1ELb0EEEJSL_NSB_IJNSV_ISG_SD_EENSV_ISJ_SD_EEEEESM_NSB_IJlNSB_IJSD_lllEEESW_EEESM_S1S_NS1J_6fusion15FusionCallbacksIS1N_NS1T_17LinearCombinationISM_fSM_fLNS_15FloatRoundStyleE2EEESL_S1Q_JEEENSA_5SM1004TMEM4LOAD26SM100_TMEM_LOAD_32dp32b32xES14_NS15_INS16_ILi2ELi4ELi3EEES19_NSV_INSB_IJS1A_SJ_EEENSB_IJSJ_SD_EEEEEEENSA_39AutoVectorizingCopyWithAssumedAlignmentILi128EEENSA_14SM90_TMA_STOREES27_S29_S29_EEEvvEEEEvNT_6ParamsE,"",@"SHT_CUDA_INFO"
	.sectionflags	@""
	.align	4


	//----- nvinfo : EIATTR_CUDA_API_VERSION
	.align		4
        /*0000*/ 	.byte	0x04, 0x37
        /*0002*/ 	.short	(.L_31 - .L_30)
.L_30:
        /*0004*/ 	.word	0x00000082


	//----- nvinfo : EIATTR_KPARAM_INFO
	.align		4
.L_31:
        /*0008*/ 	.byte	0x04, 0x17
        /*000a*/ 	.short	(.L_33 - .L_32)
.L_32:
        /*000c*/ 	.word	0x00000000
        /*0010*/ 	.short	0x0000
        /*0012*/ 	.short	0x0000
        /*0014*/ 	.byte	0x00, 0xf0, 0x01, 0x24


	//----- nvinfo : EIATTR_AT_ENTRY_FRAGMENTS
	.align		4
.L_33:
        /*0018*/ 	.byte	0x04, 0x4f
        /*001a*/ 	.short	(.L_35 - .L_34)


	//   ....[0]....
.L_34:
        /*001c*/ 	.word	0x00000006


	//----- nvinfo : EIATTR_RESERVED_SMEM_USED
	.align		4
.L_35:
        /*0020*/ 	.byte	0x01, 0x41
	.zero		2


	//----- nvinfo : EIATTR_SPARSE_MMA_MASK
	.align		4
        /*0024*/ 	.byte	0x03, 0x50
        /*0026*/ 	.short	0x0000


	//----- nvinfo : EIATTR_TCGEN05_1CTA_USED
	.align		4
        /*0028*/ 	.byte	0x01, 0x51
	.zero		2


	//----- nvinfo : EIATTR_MAXREG_COUNT
	.align		4
        /*002c*/ 	.byte	0x03, 0x1b
        /*002e*/ 	.short	0x00ff


	//----- nvinfo : EIATTR_NUM_BARRIERS
	.align		4
        /*0030*/ 	.byte	0x02, 0x4c
        /*0032*/ 	.byte	0x07
	.zero		1


	//----- nvinfo : EIATTR_EXTERNS
	.align		4
        /*0034*/ 	.byte	0x04, 0x0f
        /*0036*/ 	.short	(.L_37 - .L_36)


	//   ....[0]....
	.align		4
.L_36:
        /*0038*/ 	.word	index@(__assertfail)


	//----- nvinfo : EIATTR_MERCURY_ISA_VERSION
	.align		4
.L_37:
        /*003c*/ 	.byte	0x03, 0x5f
        /*003e*/ 	.short	0x0101


	//----- nvinfo : EIATTR_INT_WARP_WIDE_INSTR_OFFSETS
	.align		4
        /*0040*/ 	.byte	0x04, 0x31
        /*0042*/ 	.short	(.L_39 - .L_38)


	//   ....[0]....
.L_38:
        /*0044*/ 	.word	0x000048a0


	//   ....[1]....
        /*0048*/ 	.word	0x000048c0


	//   ....[2]....
        /*004c*/ 	.word	0x000048f0


	//   ....[3]....
        /*0050*/ 	.word	0x00005aa0


	//   ....[4]....
        /*0054*/ 	.word	0x00005b90


	//   ....[5]....
        /*0058*/ 	.word	0x00005cf0


	//   ....[6]....
        /*005c*/ 	.word	0x00005dc0


	//----- nvinfo : EIATTR_COOP_GROUP_MASK_REGIDS
	.align		4
.L_39:
        /*0060*/ 	.byte	0x04, 0x29
        /*0062*/ 	.short	(.L_41 - .L_40)


	//   ....[0]....
.L_40:
        /*0064*/ 	.word	0xffffffff


	//   ....[1]....
        /*0068*/ 	.word	0xffffffff


	//   ....[2]....
        /*006c*/ 	.word	0xffffffff


	//   ....[3]....
        /*0070*/ 	.word	0xffffffff


	//   ....[4]....
        /*0074*/ 	.word	0xffffffff


	//   ....[5]....
        /*0078*/ 	.word	0xffffffff


	//   ....[6]....
        /*007c*/ 	.word	0xffffffff


	//   ....[7]....
        /*0080*/ 	.word	0xffffffff


	//   ....[8]....
        /*0084*/ 	.word	0xffffffff


	//   ....[9]....
        /*0088*/ 	.word	0xffffffff


	//   ....[10]....
        /*008c*/ 	.word	0xffffffff


	//   ....[11]....
        /*0090*/ 	.word	0xffffffff


	//----- nvinfo : EIATTR_COOP_GROUP_INSTR_OFFSETS
	.align		4
.L_41:
        /*0094*/ 	.byte	0x04, 0x28
        /*0096*/ 	.short	(.L_43 - .L_42)


	//   ....[0]....
.L_42:
        /*0098*/ 	.word	0x00000090


	//   ....[1]....
        /*009c*/ 	.word	0x00000520


	//   ....[2]....
        /*00a0*/ 	.word	0x00000840


	//   ....[3]....
        /*00a4*/ 	.word	0x000009c0


	//   ....[4]....
        /*00a8*/ 	.word	0x00000ac0


	//   ....[5]....
        /*00ac*/ 	.word	0x00000c10


	//   ....[6]....
        /*00b0*/ 	.word	0x00002930


	//   ....[7]....
        /*00b4*/ 	.word	0x00003d00


	//   ....[8]....
        /*00b8*/ 	.word	0x00003f10


	//   ....[9]....
        /*00bc*/ 	.word	0x00003f40


	//   ....[10]....
        /*00c0*/ 	.word	0x00004780


	//   ....[11]....
        /*00c4*/ 	.word	0x000049c0


	//----- nvinfo : EIATTR_VRC_CTA_INIT_COUNT
	.align		4
.L_43:
        /*00c8*/ 	.byte	0x02, 0x4a
        /*00ca*/ 	.byte	0x80
	.zero		1


	//----- nvinfo : EIATTR_SYSCALL_OFFSETS
	.align		4
        /*00cc*/ 	.byte	0x04, 0x46
        /*00ce*/ 	.short	(.L_45 - .L_44)


	//   ....[0]....
.L_44:
        /*00d0*/ 	.word	0x00007110


	//   ....[1]....
        /*00d4*/ 	.word	0x00007200


	//   ....[2]....
        /*00d8*/ 	.word	0x000079c0


	//   ....[3]....
        /*00dc*/ 	.word	0x000086c0


	//----- nvinfo : EIATTR_MBARRIER_INSTR_OFFSETS
	.align		4
.L_45:
        /*00e0*/ 	.byte	0x04, 0x39
        /*00e2*/ 	.short	(.L_47 - .L_46)


	//   ....[0]....
.L_46:
        /*00e4*/ 	.word	0x00000620
        /*00e8*/ 	.word	0x000000ff
        /*00ec*/ 	.word	0x00000000
        /*00f0*/ 	.short	0x0100
        /*00f2*/ 	.byte	0x04
	.zero		1


	//   ....[1]....
        /*00f4*/ 	.word	0x00000630
        /*00f8*/ 	.word	0x000000ff
        /*00fc*/ 	.word	0x00000080
        /*0100*/ 	.short	0x0100
        /*0102*/ 	.byte	0x04
	.zero		1


	//   ....[2]....
        /*0104*/ 	.word	0x00000640
        /*0108*/ 	.word	0x000000ff
        /*010c*/ 	.word	0x00000008
        /*0110*/ 	.short	0x0100
        /*0112*/ 	.byte	0x04
	.zero		1


	//   ....[3]....
        /*0114*/ 	.word	0x00000650
        /*0118*/ 	.word	0x000000ff
        /*011c*/ 	.word	0x00000088
        /*0120*/ 	.short	0x0100
        /*0122*/ 	.byte	0x04
	.zero		1


	//   ....[4]....
        /*0124*/ 	.word	0x00000660
        /*0128*/ 	.word	0x000000ff
        /*012c*/ 	.word	0x00000010
        /*0130*/ 	.short	0x0100
        /*0132*/ 	.byte	0x04
	.zero		1


	//   ....[5]....
        /*0134*/ 	.word	0x00000670
        /*0138*/ 	.word	0x000000ff
        /*013c*/ 	.word	0x00000090
        /*0140*/ 	.short	0x0100
        /*0142*/ 	.byte	0x04
	.zero		1


	//   ....[6]....
        /*0144*/ 	.word	0x00000680
        /*0148*/ 	.word	0x000000ff
        /*014c*/ 	.word	0x00000018
        /*0150*/ 	.short	0x0100
        /*0152*/ 	.byte	0x04
	.zero		1


	//   ....[7]....
        /*0154*/ 	.word	0x00000690
        /*0158*/ 	.word	0x000000ff
        /*015c*/ 	.word	0x00000098
        /*0160*/ 	.short	0x0100
        /*0162*/ 	.byte	0x04
	.zero		1


	//   ....[8]....
        /*0164*/ 	.word	0x000006a0
        /*0168*/ 	.word	0x000000ff
        /*016c*/ 	.word	0x00000020
        /*0170*/ 	.short	0x0100
        /*0172*/ 	.byte	0x04
	.zero		1


	//   ....[9]....
        /*0174*/ 	.word	0x000006b0
        /*0178*/ 	.word	0x000000ff
        /*017c*/ 	.word	0x000000a0
        /*0180*/ 	.short	0x0100
        /*0182*/ 	.byte	0x04
	.zero		1


	//   ....[10]....
        /*0184*/ 	.word	0x000006c0
        /*0188*/ 	.word	0x000000ff
        /*018c*/ 	.word	0x00000028
        /*0190*/ 	.short	0x0100
        /*0192*/ 	.byte	0x04
	.zero		1


	//   ....[11]....
        /*0194*/ 	.word	0x000006d0
        /*0198*/ 	.word	0x000000ff
        /*019c*/ 	.word	0x000000a8
        /*01a0*/ 	.short	0x0100
        /*01a2*/ 	.byte	0x04
	.zero		1


	//   ....[12]....
        /*01a4*/ 	.word	0x000006e0
        /*01a8*/ 	.word	0x000000ff
        /*01ac*/ 	.word	0x00000030
        /*01b0*/ 	.short	0x0100
        /*01b2*/ 	.byte	0x04
	.zero		1


	//   ....[13]....
        /*01b4*/ 	.word	0x000006f0
        /*01b8*/ 	.word	0x000000ff
        /*01bc*/ 	.word	0x000000b0
        /*01c0*/ 	.short	0x0100
        /*01c2*/ 	.byte	0x04
	.zero		1


	//   ....[14]....
        /*01c4*/ 	.word	0x00000700
        /*01c8*/ 	.word	0x000000ff
        /*01cc*/ 	.word	0x00000038
        /*01d0*/ 	.short	0x0100
        /*01d2*/ 	.byte	0x04
	.zero		1


	//   ....[15]....
        /*01d4*/ 	.word	0x00000710
        /*01d8*/ 	.word	0x000000ff
        /*01dc*/ 	.word	0x000000b8
        /*01e0*/ 	.short	0x0100
        /*01e2*/ 	.byte	0x04
	.zero		1


	//   ....[16]....
        /*01e4*/ 	.word	0x00000720
        /*01e8*/ 	.word	0x000000ff
        /*01ec*/ 	.word	0x00000040
        /*01f0*/ 	.short	0x0100
        /*01f2*/ 	.byte	0x04
	.zero		1


	//   ....[17]....
        /*01f4*/ 	.word	0x00000730
        /*01f8*/ 	.word	0x000000ff
        /*01fc*/ 	.word	0x000000c0
        /*0200*/ 	.short	0x0100
        /*0202*/ 	.byte	0x04
	.zero		1


	//   ....[18]....
        /*0204*/ 	.word	0x00000740
        /*0208*/ 	.word	0x000000ff
        /*020c*/ 	.word	0x00000048
        /*0210*/ 	.short	0x0100
        /*0212*/ 	.byte	0x04
	.zero		1


	//   ....[19]....
        /*0214*/ 	.word	0x00000750
        /*0218*/ 	.word	0x000000ff
        /*021c*/ 	.word	0x000000c8
        /*0220*/ 	.short	0x0100
        /*0222*/ 	.byte	0x04
	.zero		1


	//   ....[20]....
        /*0224*/ 	.word	0x00000760
        /*0228*/ 	.word	0x000000ff
        /*022c*/ 	.word	0x00000050
        /*0230*/ 	.short	0x0100
        /*0232*/ 	.byte	0x04
	.zero		1


	//   ....[21]....
        /*0234*/ 	.word	0x00000770
        /*0238*/ 	.word	0x000000ff
        /*023c*/ 	.word	0x000000d0
        /*0240*/ 	.short	0x0100
        /*0242*/ 	.byte	0x04
	.zero		1


	//   ....[22]....
        /*0244*/ 	.word	0x00000780
        /*0248*/ 	.word	0x000000ff
        /*024c*/ 	.word	0x00000058
        /*0250*/ 	.short	0x0100
        /*0252*/ 	.byte	0x04
	.zero		1


	//   ....[23]....
        /*0254*/ 	.word	0x00000790
        /*0258*/ 	.word	0x000000ff
        /*025c*/ 	.word	0x000000d8
        /*0260*/ 	.short	0x0100
        /*0262*/ 	.byte	0x04
	.zero		1


	//   ....[24]....
        /*0264*/ 	.word	0x000007a0
        /*0268*/ 	.word	0x000000ff
        /*026c*/ 	.word	0x00000060
        /*0270*/ 	.short	0x0100
        /*0272*/ 	.byte	0x04
	.zero		1


	//   ....[25]....
        /*0274*/ 	.word	0x000007b0
        /*0278*/ 	.word	0x000000ff
        /*027c*/ 	.word	0x000000e0
        /*0280*/ 	.short	0x0100
        /*0282*/ 	.byte	0x04
	.zero		1


	//   ....[26]....
        /*0284*/ 	.word	0x000007c0
        /*0288*/ 	.word	0x000000ff
        /*028c*/ 	.word	0x00000068
        /*0290*/ 	.short	0x0100
        /*0292*/ 	.byte	0x04
	.zero		1


	//   ....[27]....
        /*0294*/ 	.word	0x000007d0
        /*0298*/ 	.word	0x000000ff
        /*029c*/ 	.word	0x000000e8
        /*02a0*/ 	.short	0x0100
        /*02a2*/ 	.byte	0x04
	.zero		1


	//   ....[28]....
        /*02a4*/ 	.word	0x000007e0
        /*02a8*/ 	.word	0x000000ff
        /*02ac*/ 	.word	0x00000070
        /*02b0*/ 	.short	0x0100
        /*02b2*/ 	.byte	0x04
	.zero		1


	//   ....[29]....
        /*02b4*/ 	.word	0x000007f0
        /*02b8*/ 	.word	0x000000ff
        /*02bc*/ 	.word	0x000000f0
        /*02c0*/ 	.short	0x0100
        /*02c2*/ 	.byte	0x04
	.zero		1


	//   ....[30]....
        /*02c4*/ 	.word	0x00000800
        /*02c8*/ 	.word	0x000000ff
        /*02cc*/ 	.word	0x00000078
        /*02d0*/ 	.short	0x0100
        /*02d2*/ 	.byte	0x04
	.zero		1


	//   ....[31]....
        /*02d4*/ 	.word	0x00000810
        /*02d8*/ 	.word	0x000000ff
        /*02dc*/ 	.word	0x000000f8
        /*02e0*/ 	.short	0x0100
        /*02e2*/ 	.byte	0x04
	.zero		1


	//   ....[32]....
        /*02e4*/ 	.word	0x00000950
        /*02e8*/ 	.word	0x000000ff
        /*02ec*/ 	.word	0x00000100
        /*02f0*/ 	.short	0x0100
        /*02f2*/ 	.byte	0x04
	.zero		1


	//   ....[33]....
        /*02f4*/ 	.word	0x00000960
        /*02f8*/ 	.word	0x000000ff
        /*02fc*/ 	.word	0x00000118
        /*0300*/ 	.short	0x0100
        /*0302*/ 	.byte	0x04
	.zero		1


	//   ....[34]....
        /*0304*/ 	.word	0x00000970
        /*0308*/ 	.word	0x000000ff
        /*030c*/ 	.word	0x00000108
        /*0310*/ 	.short	0x0100
        /*0312*/ 	.byte	0x04
	.zero		1


	//   ....[35]....
        /*0314*/ 	.word	0x00000980
        /*0318*/ 	.word	0x000000ff
        /*031c*/ 	.word	0x00000120
        /*0320*/ 	.short	0x0100
        /*0322*/ 	.byte	0x04
	.zero		1


	//   ....[36]....
        /*0324*/ 	.word	0x00000990
        /*0328*/ 	.word	0x000000ff
        /*032c*/ 	.word	0x00000110
        /*0330*/ 	.short	0x0100
        /*0332*/ 	.byte	0x04
	.zero		1


	//   ....[37]....
        /*0334*/ 	.word	0x000009a0
        /*0338*/ 	.word	0x000000ff
        /*033c*/ 	.word	0x00000128
        /*0340*/ 	.short	0x0100
        /*0342*/ 	.byte	0x04
	.zero		1


	//   ....[38]....
        /*0344*/ 	.word	0x00000a90
        /*0348*/ 	.word	0x000000ff
        /*034c*/ 	.word	0x00000130
        /*0350*/ 	.short	0x0100
        /*0352*/ 	.byte	0x06
	.zero		1


	//   ....[39]....
        /*0354*/ 	.word	0x00000aa0
        /*0358*/ 	.word	0x000000ff
        /*035c*/ 	.word	0x00000138
        /*0360*/ 	.short	0x0100
        /*0362*/ 	.byte	0x06
	.zero		1


	//   ....[40]....
        /*0364*/ 	.word	0x00000be0
        /*0368*/ 	.word	0x000000ff
        /*036c*/ 	.word	0x00000140
        /*0370*/ 	.short	0x0100
        /*0372*/ 	.byte	0x06
	.zero		1


	//   ....[41]....
        /*0374*/ 	.word	0x00000bf0
        /*0378*/ 	.word	0x000000ff
        /*037c*/ 	.word	0x00000148
        /*0380*/ 	.short	0x0100
        /*0382*/ 	.byte	0x06
	.zero		1


	//   ....[42]....
        /*0384*/ 	.word	0x00000d40
        /*0388*/ 	.word	0x000000ff
        /*038c*/ 	.word	0x00000150
        /*0390*/ 	.short	0x0100
        /*0392*/ 	.byte	0x04
	.zero		1


	//   ....[43]....
        /*0394*/ 	.word	0x00000d50
        /*0398*/ 	.word	0x000000ff
        /*039c*/ 	.word	0x00000160
        /*03a0*/ 	.short	0x0100
        /*03a2*/ 	.byte	0x04
	.zero		1


	//   ....[44]....
        /*03a4*/ 	.word	0x00000d60
        /*03a8*/ 	.word	0x000000ff
        /*03ac*/ 	.word	0x00000158
        /*03b0*/ 	.short	0x0100
        /*03b2*/ 	.byte	0x04
	.zero		1


	//   ....[45]....
        /*03b4*/ 	.word	0x00000d70
        /*03b8*/ 	.word	0x000000ff
        /*03bc*/ 	.word	0x00000168
        /*03c0*/ 	.short	0x0100
        /*03c2*/ 	.byte	0x04
	.zero		1


	//   ....[46]....
        /*03c4*/ 	.word	0x00001b70
        /*03c8*/ 	.word	0x000000ff
        /*03cc*/ 	.word	0x00000080
        /*03d0*/ 	.short	0x010a
        /*03d2*/ 	.byte	0x08
	.zero		1


	//   ....[47]....
        /*03d4*/ 	.word	0x00001f00
        /*03d8*/ 	.word	0x000000ff
        /*03dc*/ 	.word	0x00000080
        /*03e0*/ 	.short	0x010a
        /*03e2*/ 	.byte	0x29
	.zero		1


	//   ....[48]....
        /*03e4*/ 	.word	0x00002070
        /*03e8*/ 	.word	0x000000ff
        /*03ec*/ 	.word	0x00000080
        /*03f0*/ 	.short	0x010a
        /*03f2*/ 	.byte	0x08
	.zero		1


	//   ....[49]....
        /*03f4*/ 	.word	0x00002320
        /*03f8*/ 	.word	0x000000ff
        /*03fc*/ 	.word	0x00000138
        /*0400*/ 	.short	0x0101
        /*0402*/ 	.byte	0x25
	.zero		1


	//   ....[50]....
        /*0404*/ 	.word	0x00002350
        /*0408*/ 	.word	0x000000ff
        /*040c*/ 	.word	0x00000080
        /*0410*/ 	.short	0x010a
        /*0412*/ 	.byte	0x04
	.zero		1


	//   ....[51]....
        /*0414*/ 	.word	0x00002520
        /*0418*/ 	.word	0x000000ff
        /*041c*/ 	.word	0x00000080
        /*0420*/ 	.short	0x010a
        /*0422*/ 	.byte	0x21
	.zero		1


	//   ....[52]....
        /*0424*/ 	.word	0x00002690
        /*0428*/ 	.word	0x000000ff
        /*042c*/ 	.word	0x00000080
        /*0430*/ 	.short	0x010a
        /*0432*/ 	.byte	0x08
	.zero		1


	//   ....[53]....
        /*0434*/ 	.word	0x00002940
        /*0438*/ 	.word	0x000000ff
        /*043c*/ 	.word	0x00000140
        /*0440*/ 	.short	0x010a
        /*0442*/ 	.byte	0x25
	.zero		1


	//   ....[54]....
        /*0444*/ 	.word	0x00002a00
        /*0448*/ 	.word	0x000000ff
        /*044c*/ 	.word	0x00000000
        /*0450*/ 	.short	0x0101
        /*0452*/ 	.byte	0x04
	.zero		1


	//   ....[55]....
        /*0454*/ 	.word	0x00002ff0
        /*0458*/ 	.word	0x000000ff
        /*045c*/ 	.word	0x00000000
        /*0460*/ 	.short	0x010a
        /*0462*/ 	.byte	0x04
	.zero		1


	//   ....[56]....
        /*0464*/ 	.word	0x00003090
        /*0468*/ 	.word	0x000000ff
        /*046c*/ 	.word	0x00000000
        /*0470*/ 	.short	0x010a
        /*0472*/ 	.byte	0x05
	.zero		1


	//   ....[57]....
        /*0474*/ 	.word	0x00003130
        /*0478*/ 	.word	0x000000ff
        /*047c*/ 	.word	0x00000000
        /*0480*/ 	.short	0x010a
        /*0482*/ 	.byte	0x05
	.zero		1


	//   ....[58]....
        /*0484*/ 	.word	0x000031d0
        /*0488*/ 	.word	0x000000ff
        /*048c*/ 	.word	0x00000000
        /*0490*/ 	.short	0x010a
        /*0492*/ 	.byte	0x05
	.zero		1


	//   ....[59]....
        /*0494*/ 	.word	0x00003270
        /*0498*/ 	.word	0x000000ff
        /*049c*/ 	.word	0x00000000
        /*04a0*/ 	.short	0x010a
        /*04a2*/ 	.byte	0x05
	.zero		1


	//   ....[60]....
        /*04a4*/ 	.word	0x00003310
        /*04a8*/ 	.word	0x000000ff
        /*04ac*/ 	.word	0x00000000
        /*04b0*/ 	.short	0x010a
        /*04b2*/ 	.byte	0x05
	.zero		1


	//   ....[61]....
        /*04b4*/ 	.word	0x000033b0
        /*04b8*/ 	.word	0x000000ff
        /*04bc*/ 	.word	0x00000000
        /*04c0*/ 	.short	0x010a
        /*04c2*/ 	.byte	0x05
	.zero		1


	//   ....[62]....
        /*04c4*/ 	.word	0x00003450
        /*04c8*/ 	.word	0x000000ff
        /*04cc*/ 	.word	0x00000000
        /*04d0*/ 	.short	0x010a
        /*04d2*/ 	.byte	0x05
	.zero		1


	//   ....[63]....
        /*04d4*/ 	.word	0x000034f0
        /*04d8*/ 	.word	0x000000ff
        /*04dc*/ 	.word	0x00000000
        /*04e0*/ 	.short	0x010a
        /*04e2*/ 	.byte	0x05
	.zero		1


	//   ....[64]....
        /*04e4*/ 	.word	0x00003590
        /*04e8*/ 	.word	0x000000ff
        /*04ec*/ 	.word	0x00000000
        /*04f0*/ 	.short	0x010a
        /*04f2*/ 	.byte	0x05
	.zero		1


	//   ....[65]....
        /*04f4*/ 	.word	0x00003630
        /*04f8*/ 	.word	0x000000ff
        /*04fc*/ 	.word	0x00000000
        /*0500*/ 	.short	0x010a
        /*0502*/ 	.byte	0x05
	.zero		1


	//   ....[66]....
        /*0504*/ 	.word	0x000036d0
        /*0508*/ 	.word	0x000000ff
        /*050c*/ 	.word	0x00000000
        /*0510*/ 	.short	0x010a
        /*0512*/ 	.byte	0x05
	.zero		1


	//   ....[67]....
        /*0514*/ 	.word	0x00003770
        /*0518*/ 	.word	0x000000ff
        /*051c*/ 	.word	0x00000000
        /*0520*/ 	.short	0x010a
        /*0522*/ 	.byte	0x05
	.zero		1


	//   ....[68]....
        /*0524*/ 	.word	0x00003810
        /*0528*/ 	.word	0x000000ff
        /*052c*/ 	.word	0x00000000
        /*0530*/ 	.short	0x010a
        /*0532*/ 	.byte	0x05
	.zero		1


	//   ....[69]....
        /*0534*/ 	.word	0x000038b0
        /*0538*/ 	.word	0x000000ff
        /*053c*/ 	.word	0x00000000
        /*0540*/ 	.short	0x010a
        /*0542*/ 	.byte	0x05
	.zero		1


	//   ....[70]....
        /*0544*/ 	.word	0x00003960
        /*0548*/ 	.word	0x00000000
        /*054c*/ 	.word	0x00000000
        /*0550*/ 	.short	0x010a
        /*0552*/ 	.byte	0xff
	.zero		1


	//   ....[71]....
        /*0554*/ 	.word	0x00003ab0
        /*0558*/ 	.word	0x000000ff
        /*055c*/ 	.word	0x00000148
        /*0560*/ 	.short	0x010a
        /*0562*/ 	.byte	0x04
	.zero		1


	//   ....[72]....
        /*0564*/ 	.word	0x00003b50
        /*0568*/ 	.word	0x000000ff
        /*056c*/ 	.word	0x00000140
        /*0570*/ 	.short	0x010a
        /*0572*/ 	.byte	0x04
	.zero		1


	//   ....[73]....
        /*0574*/ 	.word	0x00003bf0
        /*0578*/ 	.word	0x000000ff
        /*057c*/ 	.word	0x00000000
        /*0580*/ 	.short	0x0101
        /*0582*/ 	.byte	0x05
	.zero		1


	//   ....[74]....
        /*0584*/ 	.word	0x00003c30
        /*0588*/ 	.word	0x000000ff
        /*058c*/ 	.word	0x00000148
        /*0590*/ 	.short	0x0106
        /*0592*/ 	.byte	0x04
	.zero		1


	//   ....[75]....
        /*0594*/ 	.word	0x00003c70
        /*0598*/ 	.word	0x00000000
        /*059c*/ 	.word	0x00000148
        /*05a0*/ 	.short	0x010a
        /*05a2*/ 	.byte	0xff
	.zero		1


	//   ....[76]....
        /*05a4*/ 	.word	0x00004180
        /*05a8*/ 	.word	0x000000ff
        /*05ac*/ 	.word	0x00000140
        /*05b0*/ 	.short	0x010a
        /*05b2*/ 	.byte	0x13
	.zero		1


	//   ....[77]....
        /*05b4*/ 	.word	0x00004230
        /*05b8*/ 	.word	0x000000ff
        /*05bc*/ 	.word	0x00000000
        /*05c0*/ 	.short	0x0101
        /*05c2*/ 	.byte	0x1d
	.zero		1


	//   ....[78]....
        /*05c4*/ 	.word	0x00004240
        /*05c8*/ 	.word	0x000000ff
        /*05cc*/ 	.word	0x00000160
        /*05d0*/ 	.short	0x010a
        /*05d2*/ 	.byte	0x17
	.zero		1


	//   ....[79]....
        /*05d4*/ 	.word	0x000042c0
        /*05d8*/ 	.word	0x000000ff
        /*05dc*/ 	.word	0x00000000
        /*05e0*/ 	.short	0x010a
        /*05e2*/ 	.byte	0x04
	.zero		1


	//   ....[80]....
        /*05e4*/ 	.word	0x00004360
        /*05e8*/ 	.word	0x000000ff
        /*05ec*/ 	.word	0x00000000
        /*05f0*/ 	.short	0x010a
        /*05f2*/ 	.byte	0x0f
	.zero		1


	//   ....[81]....
        /*05f4*/ 	.word	0x000044a0
        /*05f8*/ 	.word	0x000000ff
        /*05fc*/ 	.word	0x00000000
        /*0600*/ 	.short	0x010a
        /*0602*/ 	.byte	0x04
	.zero		1


	//   ....[82]....
        /*0604*/ 	.word	0x000046d0
        /*0608*/ 	.word	0x000000ff
        /*060c*/ 	.word	0x00000000
        /*0610*/ 	.short	0x010a
        /*0612*/ 	.byte	0x04
	.zero		1


	//   ....[83]....
        /*0614*/ 	.word	0x00004760
        /*0618*/ 	.word	0x000000ff
        /*061c*/ 	.word	0x00000000
        /*0620*/ 	.short	0x010a
        /*0622*/ 	.byte	0x04
	.zero		1


	//   ....[84]....
        /*0624*/ 	.word	0x00004ec0
        /*0628*/ 	.word	0x000000ff
        /*062c*/ 	.word	0x00000140
        /*0630*/ 	.short	0x010a
        /*0632*/ 	.byte	0x18
	.zero		1


	//   ....[85]....
        /*0634*/ 	.word	0x00004f50
        /*0638*/ 	.word	0x000000ff
        /*063c*/ 	.word	0x00000000
        /*0640*/ 	.short	0x0101
        /*0642*/ 	.byte	0x29
	.zero		1


	//   ....[86]....
        /*0644*/ 	.word	0x00005460
        /*0648*/ 	.word	0x000000ff
        /*064c*/ 	.word	0x00000138
        /*0650*/ 	.short	0x010a
        /*0652*/ 	.byte	0x18
	.zero		1


	//   ....[87]....
        /*0654*/ 	.word	0x00005a70
        /*0658*/ 	.word	0x000000ff
        /*065c*/ 	.word	0x00000118
        /*0660*/ 	.short	0x010a
        /*0662*/ 	.byte	0x05
	.zero		1


	//   ....[88]....
        /*0664*/ 	.word	0x00005c60
        /*0668*/ 	.word	0x000000ff
        /*066c*/ 	.word	0x00000100
        /*0670*/ 	.short	0x010b
        /*0672*/ 	.byte	0x05
	.zero		1


	//   ....[89]....
        /*0674*/ 	.word	0x00005c70
        /*0678*/ 	.word	0x000000ff
        /*067c*/ 	.word	0x00000000
        /*0680*/ 	.short	0x0101
        /*0682*/ 	.byte	0x07
	.zero		1


	//   ....[90]....
        /*0684*/ 	.word	0x00005c80
        /*0688*/ 	.word	0x000000ff
        /*068c*/ 	.word	0x00000118
        /*0690*/ 	.short	0x010a
        /*0692*/ 	.byte	0x04
	.zero		1


	//   ....[91]....
        /*0694*/ 	.word	0x00005ea0
        /*0698*/ 	.word	0x000000ff
        /*069c*/ 	.word	0x00000100
        /*06a0*/ 	.short	0x010b
        /*06a2*/ 	.byte	0x04
	.zero		1


	//   ....[92]....
        /*06a4*/ 	.word	0x00005eb0
        /*06a8*/ 	.word	0x000000ff
        /*06ac*/ 	.word	0x00000000
        /*06b0*/ 	.short	0x0101
        /*06b2*/ 	.byte	0x05
	.zero		1


	//   ....[93]....
        /*06b4*/ 	.word	0x00005f00
        /*06b8*/ 	.word	0x000000ff
        /*06bc*/ 	.word	0x00000000
        /*06c0*/ 	.short	0x010a
        /*06c2*/ 	.byte	0x04
	.zero		1


	//   ....[94]....
        /*06c4*/ 	.word	0x00005fc0
        /*06c8*/ 	.word	0x00000002
        /*06cc*/ 	.word	0x00000000
        /*06d0*/ 	.short	0x010a
        /*06d2*/ 	.byte	0xff
	.zero		1


	//   ....[95]....
        /*06d4*/ 	.word	0x00006040
        /*06d8*/ 	.word	0x00000000
        /*06dc*/ 	.word	0x00000000
        /*06e0*/ 	.short	0x010a
        /*06e2*/ 	.byte	0xff
	.zero		1


	//   ....[96]....
        /*06e4*/ 	.word	0x000063c0
        /*06e8*/ 	.word	0x000000ff
        /*06ec*/ 	.word	0x00000140
        /*06f0*/ 	.short	0x010a
        /*06f2*/ 	.byte	0x33
	.zero		1


	//   ....[97]....
        /*06f4*/ 	.word	0x00006480
        /*06f8*/ 	.word	0x000000ff
        /*06fc*/ 	.word	0x00000000
        /*0700*/ 	.short	0x0101
        /*0702*/ 	.byte	0x04
	.zero		1


	//   ....[98]....
        /*0704*/ 	.word	0x00007680
        /*0708*/ 	.word	0x00000000
        /*070c*/ 	.word	0x00000100
        /*0710*/ 	.short	0x010a
        /*0712*/ 	.byte	0xff
	.zero		1


	//   ....[99]....
        /*0714*/ 	.word	0x00007690
        /*0718*/ 	.word	0x00000056
        /*071c*/ 	.word	0x00000150
        /*0720*/ 	.short	0x010a
        /*0722*/ 	.byte	0xff
	.zero		1


	//   ....[100]....
        /*0724*/ 	.word	0x00007790
        /*0728*/ 	.word	0x00000000
        /*072c*/ 	.word	0x00000100
        /*0730*/ 	.short	0x010a
        /*0732*/ 	.byte	0xff
	.zero		1


	//   ....[101]....
        /*0734*/ 	.word	0x000078a0
        /*0738*/ 	.word	0x00000056
        /*073c*/ 	.word	0x00000150
        /*0740*/ 	.short	0x010a
        /*0742*/ 	.byte	0xff
	.zero		1


	//   ....[102]....
        /*0744*/ 	.word	0x000083e0
        /*0748*/ 	.word	0x00000000
        /*074c*/ 	.word	0x00000000
        /*0750*/ 	.short	0x0101
        /*0752*/ 	.byte	0xff
	.zero		1


	//   ....[103]....
        /*0754*/ 	.word	0x00008430
        /*0758*/ 	.word	0x00000003
        /*075c*/ 	.word	0x00000100
        /*0760*/ 	.short	0x010a
        /*0762*/ 	.byte	0xff
	.zero		1


	//   ....[104]....
        /*0764*/ 	.word	0x00008500
        /*0768*/ 	.word	0x00000003
        /*076c*/ 	.word	0x00000100
        /*0770*/ 	.short	0x010a
        /*0772*/ 	.byte	0xff
	.zero		1


	//   ....[105]....
        /*0774*/ 	.word	0x00008940
        /*0778*/ 	.word	0x000000ff
        /*077c*/ 	.word	0x00000000
        /*0780*/ 	.short	0x0101
        /*0782*/ 	.byte	0x05
	.zero		1


	//   ....[106]....
        /*0784*/ 	.word	0x000091a0
        /*0788*/ 	.word	0x00000002
        /*078c*/ 	.word	0x00000000
        /*0790*/ 	.short	0x0101
        /*0792*/ 	.byte	0xff
	.zero		1


	//   ....[107]....
        /*0794*/ 	.word	0x00009440
        /*0798*/ 	.word	0x000000ff
        /*079c*/ 	.word	0x00000000
        /*07a0*/ 	.short	0x0101
        /*07a2*/ 	.byte	0x04
	.zero		1


	//   ....[108]....
        /*07a4*/ 	.word	0x00009470
        /*07a8*/ 	.word	0x00000000
        /*07ac*/ 	.word	0x00000080
        /*07b0*/ 	.short	0x010a
        /*07b2*/ 	.byte	0xff
	.zero		1


	//   ....[109]....
        /*07b4*/ 	.word	0x000094d0
        /*07b8*/ 	.word	0x00000000
        /*07bc*/ 	.word	0x00000080
        /*07c0*/ 	.short	0x010a
        /*07c2*/ 	.byte	0xff
	.zero		1


	//   ....[110]....
        /*07c4*/ 	.word	0x00009530
        /*07c8*/ 	.word	0x00000000
        /*07cc*/ 	.word	0x00000140
        /*07d0*/ 	.short	0x010a
        /*07d2*/ 	.byte	0xff
	.zero		1


	//   ....[111]....
        /*07d4*/ 	.word	0x00009590
        /*07d8*/ 	.word	0x00000000
        /*07dc*/ 	.word	0x00000000
        /*07e0*/ 	.short	0x010a
        /*07e2*/ 	.byte	0xff
	.zero		1


	//   ....[112]....
        /*07e4*/ 	.word	0x000095f0
        /*07e8*/ 	.word	0x00000000
        /*07ec*/ 	.word	0x00000000
        /*07f0*/ 	.short	0x010a
        /*07f2*/ 	.byte	0xff
	.zero		1


	//   ....[113]....
        /*07f4*/ 	.word	0x00009650
        /*07f8*/ 	.word	0x00000000
        /*07fc*/ 	.word	0x00000000
        /*0800*/ 	.short	0x010a
        /*0802*/ 	.byte	0xff
	.zero		1


	//   ....[114]....
        /*0804*/ 	.word	0x000096b0
        /*0808*/ 	.word	0x00000000
        /*080c*/ 	.word	0x00000000
        /*0810*/ 	.short	0x010a
        /*0812*/ 	.byte	0xff
	.zero		1


	//   ....[115]....
        /*0814*/ 	.word	0x00009710
        /*0818*/ 	.word	0x00000000
        /*081c*/ 	.word	0x00000000
        /*0820*/ 	.short	0x010a
        /*0822*/ 	.byte	0xff
	.zero		1


	//   ....[116]....
        /*0824*/ 	.word	0x00009770
        /*0828*/ 	.word	0x00000000
        /*082c*/ 	.word	0x00000000
        /*0830*/ 	.short	0x010a
        /*0832*/ 	.byte	0xff
	.zero		1


	//   ....[117]....
        /*0834*/ 	.word	0x000097d0
        /*0838*/ 	.word	0x00000000
        /*083c*/ 	.word	0x00000000
        /*0840*/ 	.short	0x010a
        /*0842*/ 	.byte	0xff
	.zero		1


	//   ....[118]....
        /*0844*/ 	.word	0x00009830
        /*0848*/ 	.word	0x00000000
        /*084c*/ 	.word	0x00000000
        /*0850*/ 	.short	0x010a
        /*0852*/ 	.byte	0xff
	.zero		1


	//   ....[119]....
        /*0854*/ 	.word	0x00009890
        /*0858*/ 	.word	0x00000000
        /*085c*/ 	.word	0x00000000
        /*0860*/ 	.short	0x010a
        /*0862*/ 	.byte	0xff
	.zero		1


	//   ....[120]....
        /*0864*/ 	.word	0x000098f0
        /*0868*/ 	.word	0x00000000
        /*086c*/ 	.word	0x00000000
        /*0870*/ 	.short	0x010a
        /*0872*/ 	.byte	0xff
	.zero		1


	//   ....[121]....
        /*0874*/ 	.word	0x00009950
        /*0878*/ 	.word	0x00000000
        /*087c*/ 	.word	0x00000000
        /*0880*/ 	.short	0x010a
        /*0882*/ 	.byte	0xff
	.zero		1


	//   ....[122]....
        /*0884*/ 	.word	0x000099b0
        /*0888*/ 	.word	0x00000000
        /*088c*/ 	.word	0x00000000
        /*0890*/ 	.short	0x010a
        /*0892*/ 	.byte	0xff
	.zero		1


	//   ....[123]....
        /*0894*/ 	.word	0x00009a10
        /*0898*/ 	.word	0x00000000
        /*089c*/ 	.word	0x00000000
        /*08a0*/ 	.short	0x010a
        /*08a2*/ 	.byte	0xff
	.zero		1


	//   ....[124]....
        /*08a4*/ 	.word	0x00009a70
        /*08a8*/ 	.word	0x00000000
        /*08ac*/ 	.word	0x00000000
        /*08b0*/ 	.short	0x010a
        /*08b2*/ 	.byte	0xff
	.zero		1


	//   ....[125]....
        /*08b4*/ 	.word	0x00009ad0
        /*08b8*/ 	.word	0x00000000
        /*08bc*/ 	.word	0x00000000
        /*08c0*/ 	.short	0x010a
        /*08c2*/ 	.byte	0xff
	.zero		1


	//   ....[126]....
        /*08c4*/ 	.word	0x00009b30
        /*08c8*/ 	.word	0x00000004
        /*08cc*/ 	.word	0x00000148
        /*08d0*/ 	.short	0x010a
        /*08d2*/ 	.byte	0xff
	.zero		1


	//   ....[127]....
        /*08d4*/ 	.word	0x00009b90
        /*08d8*/ 	.word	0x00000004
        /*08dc*/ 	.word	0x00000140
        /*08e0*/ 	.short	0x010a
        /*08e2*/ 	.byte	0xff
	.zero		1


	//   ....[128]....
        /*08e4*/ 	.word	0x00009bf0
        /*08e8*/ 	.word	0x00000000
        /*08ec*/ 	.word	0x00000140
        /*08f0*/ 	.short	0x010a
        /*08f2*/ 	.byte	0xff
	.zero		1


	//   ....[129]....
        /*08f4*/ 	.word	0x00009c50
        /*08f8*/ 	.word	0x00000000
        /*08fc*/ 	.word	0x00000160
        /*0900*/ 	.short	0x010a
        /*0902*/ 	.byte	0xff
	.zero		1


	//   ....[130]....
        /*0904*/ 	.word	0x00009cb0
        /*0908*/ 	.word	0x00000000
        /*090c*/ 	.word	0x00000000
        /*0910*/ 	.short	0x010a
        /*0912*/ 	.byte	0xff
	.zero		1


	//   ....[131]....
        /*0914*/ 	.word	0x00009d10
        /*0918*/ 	.word	0x00000000
        /*091c*/ 	.word	0x00000000
        /*0920*/ 	.short	0x010a
        /*0922*/ 	.byte	0xff
	.zero		1


	//   ....[132]....
        /*0924*/ 	.word	0x00009d70
        /*0928*/ 	.word	0x00000000
        /*092c*/ 	.word	0x00000000
        /*0930*/ 	.short	0x010a
        /*0932*/ 	.byte	0xff
	.zero		1


	//   ....[133]....
        /*0934*/ 	.word	0x00009dd0
        /*0938*/ 	.word	0x00000000
        /*093c*/ 	.word	0x00000140
        /*0940*/ 	.short	0x010a
        /*0942*/ 	.byte	0xff
	.zero		1


	//   ....[134]....
        /*0944*/ 	.word	0x00009e30
        /*0948*/ 	.word	0x00000009
        /*094c*/ 	.word	0x00000138
        /*0950*/ 	.short	0x010a
        /*0952*/ 	.byte	0xff
	.zero		1


	//   ....[135]....
        /*0954*/ 	.word	0x00009e90
        /*0958*/ 	.word	0x00000000
        /*095c*/ 	.word	0x00000118
        /*0960*/ 	.short	0x010a
        /*0962*/ 	.byte	0xff
	.zero		1


	//   ....[136]....
        /*0964*/ 	.word	0x00009ef0
        /*0968*/ 	.word	0x00000000
        /*096c*/ 	.word	0x00000118
        /*0970*/ 	.short	0x010a
        /*0972*/ 	.byte	0xff
	.zero		1


	//   ....[137]....
        /*0974*/ 	.word	0x00009f50
        /*0978*/ 	.word	0x00000000
        /*097c*/ 	.word	0x00000000
        /*0980*/ 	.short	0x010a
        /*0982*/ 	.byte	0xff
	.zero		1


	//   ....[138]....
        /*0984*/ 	.word	0x00009fa0
        /*0988*/ 	.word	0x00000002
        /*098c*/ 	.word	0x00000000
        /*0990*/ 	.short	0x010a
        /*0992*/ 	.byte	0xff
	.zero		1


	//   ....[139]....
        /*0994*/ 	.word	0x0000a000
        /*0998*/ 	.word	0x00000000
        /*099c*/ 	.word	0x00000140
        /*09a0*/ 	.short	0x010a
        /*09a2*/ 	.byte	0xff
	.zero		1


	//   ....[140]....
        /*09a4*/ 	.word	0x0000a050
        /*09a8*/ 	.word	0x00000000
        /*09ac*/ 	.word	0x00000100
        /*09b0*/ 	.short	0x010a
        /*09b2*/ 	.byte	0xff
	.zero		1


	//   ....[141]....
        /*09b4*/ 	.word	0x0000a0a0
        /*09b8*/ 	.word	0x00000056
        /*09bc*/ 	.word	0x00000150
        /*09c0*/ 	.short	0x010a
        /*09c2*/ 	.byte	0xff
	.zero		1


	//   ....[142]....
        /*09c4*/ 	.word	0x0000a0f0
        /*09c8*/ 	.word	0x00000003
        /*09cc*/ 	.word	0x00000100
        /*09d0*/ 	.short	0x010a
        /*09d2*/ 	.byte	0xff
	.zero		1


	//----- nvinfo : EIATTR_NUM_MBARRIERS
	.align		4
.L_47:
        /*09d4*/ 	.byte	0x03, 0x38
        /*09d6*/ 	.short	0x002e


	//----- nvinfo : EIATTR_EXIT_INSTR_OFFSETS
	.align		4
        /*09d8*/ 	.byte	0x04, 0x1c
        /*09da*/ 	.short	(.L_49 - .L_48)


	//   ....[0]....
.L_48:
        /*09dc*/ 	.word	0x00003990


	//   ....[1]....
        /*09e0*/ 	.word	0x00003c40


	//   ....[2]....
        /*09e4*/ 	.word	0x00003ca0


	//   ....[3]....
        /*09e8*/ 	.word	0x000049d0


	//   ....[4]....
        /*09ec*/ 	.word	0x00006070


	//   ....[5]....
        /*09f0*/ 	.word	0x000060b0


	//   ....[6]....
        /*09f4*/ 	.word	0x00009320


	//   ....[7]....
        /*09f8*/ 	.word	0x000093a0


	//   ....[8]....
        /*09fc*/ 	.word	0x000093d0


	//   ....[9]....
        /*0a00*/ 	.word	0x00009450


	//----- nvinfo : EIATTR_MAX_THREADS
	.align		4
.L_49:
        /*0a04*/ 	.byte	0x04, 0x05
        /*0a06*/ 	.short	(.L_51 - .L_50)
.L_50:
        /*0a08*/ 	.word	0x00000100
        /*0a0c*/ 	.word	0x00000001
        /*0a10*/ 	.word	0x00000001


	//----- nvinfo : EIATTR_CRS_STACK_SIZE
	.align		4
.L_51:
        /*0a14*/ 	.byte	0x04, 0x1e
        /*0a16*/ 	.short	(.L_53 - .L_52)
.L_52:
        /*0a18*/ 	.word	0x00000000


	//----- nvinfo : EIATTR_CBANK_PARAM_SIZE
	.align		4
.L_53:
        /*0a1c*/ 	.byte	0x03, 0x19
        /*0a1e*/ 	.short	0x0900


	//----- nvinfo : EIATTR_PARAM_CBANK
	.align		4
        /*0a20*/ 	.byte	0x04, 0x0a
        /*0a22*/ 	.short	(.L_55 - .L_54)
	.align		4
.L_54:
        /*0a24*/ 	.word	index@(.nv.constant0._ZN7cutlass13device_kernelINS_4conv6kernel13ConvUniversalINS1_16ConvProblemShapeILNS1_8OperatorE2ELi3EEENS1_10collective14CollectiveConvINS1_47MainloopSm100TmaUmmaWarpSpecializedImplicitGemmILS5_2ELi16ELi3ELi1ELi2EN4cute5tupleIJNSA_1CILi1EEESD_SD_EEEEENSB_IJNSC_ILi128EEENSB_IJNSC_ILi64EEEEEENSB_IJNSC_ILi32EEEEEEEEENS_6half_tESM_NSA_8TiledMMAINSA_8MMA_AtomIJNSA_20SM100_MMA_F16BF16_SSISM_SM_fLi128ELi64ELNSA_4UMMA5MajorE1ELSR_1ELNSQ_7ScaleInE0ELSS_0EEEEEENSA_6LayoutISE_NSB_IJNSC_ILi0EEESW_SW_EEEEENSB_IJNSA_10UnderscoreESZ_SZ_EEEEENS7_6detail27Sm100ImplicitGemmTileTraitsINSA_13SM90_TMA_LOADENSA_14ComposedLayoutINSA_7SwizzleILi3ELi4ELi3EEENSA_18smem_ptr_flag_bitsILi16EEENSV_INSB_IJSH_NSC_ILi8EEEEEENSB_IJSD_SH_EEEEEEEvEENS13_INSA_20SM90_TMA_LOAD_IM2COLES1E_vEEEENS_8epilogue10collective18CollectiveEpilogueINS1J_23Sm100TmaWarpSpecializedILi3ELi2ELi32ELb1ELb0EEEJSL_NSB_IJNSV_ISG_SD_EENSV_ISJ_SD_EEEEESM_NSB_IJlNSB_IJSD_lllEEESW_EEESM_S1S_NS1J_6fusion15FusionCallbacksIS1N_NS1T_17LinearCombinationISM_fSM_fLNS_15FloatRoundStyleE2EEESL_S1Q_JEEENSA_5SM1004TMEM4LOAD26SM100_TMEM_LOAD_32dp32b32xES14_NS15_INS16_ILi2ELi4ELi3EEES19_NSV_INSB_IJS1A_SJ_EEENSB_IJSJ_SD_EEEEEEENSA_39AutoVectorizingCopyWithAssumedAlignmentILi128EEENSA_14SM90_TMA_STOREES27_S29_S29_EEEvvEEEEvNT_6ParamsE)
        /*0a28*/ 	.short	0x0380
        /*0a2a*/ 	.short	0x0900


	//----- nvinfo : EIATTR_SW_WAR
	.align		4
.L_55:
        /*0a2c*/ 	.byte	0x04, 0x36
        /*0a2e*/ 	.short	(.L_57 - .L_56)
.L_56:
        /*0a30*/ 	.word	0x00000008
.L_57:


//--------------------- .nv.callgraph             --------------------------
	.section	.nv.callgraph,"",@"SHT_CUDA_CALLGRAPH"
	.align	4
	.sectionentsize	8
	.align		4
        /*0000*/ 	.word	0x00000000
	.align		4
        /*0004*/ 	.word	0xffffffff
	.align		4
        /*0008*/ 	.word	index@(_ZN7cutlass13device_kernelINS_4conv6kernel13ConvUniversalINS1_16ConvProblemShapeILNS1_8OperatorE2ELi3EEENS1_10collective14CollectiveConvINS1_47MainloopSm100TmaUmmaWarpSpecializedImplicitGemmILS5_2ELi16ELi3ELi1ELi2EN4cute5tupleIJNSA_1CILi1EEESD_SD_EEEEENSB_IJNSC_ILi128EEENSB_IJNSC_ILi64EEEEEENSB_IJNSC_ILi32EEEEEEEEENS_6half_tESM_NSA_8TiledMMAINSA_8MMA_AtomIJNSA_20SM100_MMA_F16BF16_SSISM_SM_fLi128ELi64ELNSA_4UMMA5MajorE1ELSR_1ELNSQ_7ScaleInE0ELSS_0EEEEEENSA_6LayoutISE_NSB_IJNSC_ILi0EEESW_SW_EEEEENSB_IJNSA_10UnderscoreESZ_SZ_EEEEENS7_6detail27Sm100ImplicitGemmTileTraitsINSA_13SM90_TMA_LOADENSA_14ComposedLayoutINSA_7SwizzleILi3ELi4ELi3EEENSA_18smem_ptr_flag_bitsILi16EEENSV_INSB_IJSH_NSC_ILi8EEEEEENSB_IJSD_SH_EEEEEEEvEENS13_INSA_20SM90_TMA_LOAD_IM2COLES1E_vEEEENS_8epilogue10collective18CollectiveEpilogueINS1J_23Sm100TmaWarpSpecializedILi3ELi2ELi32ELb1ELb0EEEJSL_NSB_IJNSV_ISG_SD_EENSV_ISJ_SD_EEEEESM_NSB_IJlNSB_IJSD_lllEEESW_EEESM_S1S_NS1J_6fusion15FusionCallbacksIS1N_NS1T_17LinearCombinationISM_fSM_fLNS_15FloatRoundStyleE2EEESL_S1Q_JEEENSA_5SM1004TMEM4LOAD26SM100_TMEM_LOAD_32dp32b32xES14_NS15_INS16_ILi2ELi4ELi3EEES19_NSV_INSB_IJS1A_SJ_EEENSB_IJSJ_SD_EEEEEEENSA_39AutoVectorizingCopyWithAssumedAlignmentILi128EEENSA_14SM90_TMA_STOREES27_S29_S29_EEEvvEEEEvNT_6ParamsE)
	.align		4
        /*000c*/ 	.word	index@(__assertfail)
	.align		4
        /*0010*/ 	.word	0x00000000
	.align		4
        /*0014*/ 	.word	0xfffffffe
	.align		4
        /*0018*/ 	.word	0x00000000
	.align		4
        /*001c*/ 	.word	0xfffffffd
	.align		4
        /*0020*/ 	.word	0x00000000
	.align		4
        /*0024*/ 	.word	0xfffffffc


//--------------------- .nv.constant4             --------------------------
	.section	.nv.constant4,"a",@progbits
	.align	8
	.align		8
.nv.constant4:
        /*0000*/ 	.dword	__assertfail
	.align		8
        /*0008*/ 	.dword	__unnamed_1
	.align		8
        /*0010*/ 	.dword	__unnamed_2
	.align		8
        /*0018*/ 	.dword	_ZN39_INTERNAL_14ba5f54_4_k_cu_08c9b03f_31264cuda3std3__45__cpo5beginE
	.align		8
        /*0020*/ 	.dword	_ZN39_INTERNAL_14ba5f54_4_k_cu_08c9b03f_31264cuda3std3__45__cpo3endE
	.align		8
        /*0028*/ 	.dword	_ZN39_INTERNAL_14ba5f54_4_k_cu_08c9b03f_31264cuda3std3__45__cpo6cbeginE
	.align		8
        /*0030*/ 	.dword	_ZN39_INTERNAL_14ba5f54_4_k_cu_08c9b03f_31264cuda3std3__45__cpo4cendE
	.align		8
        /*0038*/ 	.dword	_ZN39_INTERNAL_14ba5f54_4_k_cu_08c9b03f_31264cuda3std3__441_GLOBAL__N__14ba5f54_4_k_cu_08c9b03f_31266ignoreE
	.align		8
        /*0040*/ 	.dword	_ZN39_INTERNAL_14ba5f54_4_k_cu_08c9b03f_31264cuda3std3__419piecewise_constructE
	.align		8
        /*0048*/ 	.dword	_ZN39_INTERNAL_14ba5f54_4_k_cu_08c9b03f_31264cuda3std3__48in_placeE
	.align		8
        /*0050*/ 	.dword	_ZN39_INTERNAL_14ba5f54_4_k_cu_08c9b03f_31264cuda3std6ranges3__45__cpo4swapE
	.align		8
        /*0058*/ 	.dword	_ZN39_INTERNAL_14ba5f54_4_k_cu_08c9b03f_31264cuda3std6ranges3__45__cpo9iter_moveE
	.align		8
        /*0060*/ 	.dword	_ZN39_INTERNAL_14ba5f54_4_k_cu_08c9b03f_31264cute7productE
	.align		8
        /*0068*/ 	.dword	_ZN39_INTERNAL_14ba5f54_4_k_cu_08c9b03f_31264cute1_E
	.align		8
        /*0070*/ 	.dword	$str$27
	.align		8
        /*0078*/ 	.dword	$str$28
	.align		8
        /*0080*/ 	.dword	$str$29
	.align		8
        /*0088*/ 	.dword	$str$30


//--------------------- .text._ZN7cutlass13device_kernelINS_4conv6kernel13ConvUniversalINS1_16ConvProblemShapeILNS1_8OperatorE2ELi3EEENS1_10collective14CollectiveConvINS1_47MainloopSm100TmaUmmaWarpSpecializedImplicitGemmILS5_2ELi16ELi3ELi1ELi2EN4cute5tupleIJNSA_1CILi1EEESD_SD_EEEEENSB_IJNSC_ILi128EEENSB_IJNSC_ILi64EEEEEENSB_IJNSC_ILi32EEEEEEEEENS_6half_tESM_NSA_8TiledMMAINSA_8MMA_AtomIJNSA_20SM100_MMA_F16BF16_SSISM_SM_fLi128ELi64ELNSA_4UMMA5MajorE1ELSR_1ELNSQ_7ScaleInE0ELSS_0EEEEEENSA_6LayoutISE_NSB_IJNSC_ILi0EEESW_SW_EEEEENSB_IJNSA_10UnderscoreESZ_SZ_EEEEENS7_6detail27Sm100ImplicitGemmTileTraitsINSA_13SM90_TMA_LOADENSA_14ComposedLayoutINSA_7SwizzleILi3ELi4ELi3EEENSA_18smem_ptr_flag_bitsILi16EEENSV_INSB_IJSH_NSC_ILi8EEEEEENSB_IJSD_SH_EEEEEEEvEENS13_INSA_20SM90_TMA_LOAD_IM2COLES1E_vEEEENS_8epilogue10collective18CollectiveEpilogueINS1J_23Sm100TmaWarpSpecializedILi3ELi2ELi32ELb1ELb0EEEJSL_NSB_IJNSV_ISG_SD_EENSV_ISJ_SD_EEEEESM_NSB_IJlNSB_IJSD_lllEEESW_EEESM_S1S_NS1J_6fusion15FusionCallbacksIS1N_NS1T_17LinearCombinationISM_fSM_fLNS_15FloatRoundStyleE2EEESL_S1Q_JEEENSA_5SM1004TMEM4LOAD26SM100_TMEM_LOAD_32dp32b32xES14_NS15_INS16_ILi2ELi4ELi3EEES19_NSV_INSB_IJS1A_SJ_EEENSB_IJSJ_SD_EEEEEEENSA_39AutoVectorizingCopyWithAssumedAlignmentILi128EEENSA_14SM90_TMA_STOREES27_S29_S29_EEEvvEEEEvNT_6ParamsE --------------------------
	.section	.text._ZN7cutlass13device_kernelINS_4conv6kernel13ConvUniversalINS1_16ConvProblemShapeILNS1_8OperatorE2ELi3EEENS1_10collective14CollectiveConvINS1_47MainloopSm100TmaUmmaWarpSpecializedImplicitGemmILS5_2ELi16ELi3ELi1ELi2EN4cute5tupleIJNSA_1CILi1EEESD_SD_EEEEENSB_IJNSC_ILi128EEENSB_IJNSC_ILi64EEEEEENSB_IJNSC_ILi32EEEEEEEEENS_6half_tESM_NSA_8TiledMMAINSA_8MMA_AtomIJNSA_20SM100_MMA_F16BF16_SSISM_SM_fLi128ELi64ELNSA_4UMMA5MajorE1ELSR_1ELNSQ_7ScaleInE0ELSS_0EEEEEENSA_6LayoutISE_NSB_IJNSC_ILi0EEESW_SW_EEEEENSB_IJNSA_10UnderscoreESZ_SZ_EEEEENS7_6detail27Sm100ImplicitGemmTileTraitsINSA_13SM90_TMA_LOADENSA_14ComposedLayoutINSA_7SwizzleILi3ELi4ELi3EEENSA_18smem_ptr_flag_bitsILi16EEENSV_INSB_IJSH_NSC_ILi8EEEEEENSB_IJSD_SH_EEEEEEEvEENS13_INSA_20SM90_TMA_LOAD_IM2COLES1E_vEEEENS_8epilogue10collective18CollectiveEpilogueINS1J_23Sm100TmaWarpSpecializedILi3ELi2ELi32ELb1ELb0EEEJSL_NSB_IJNSV_ISG_SD_EENSV_ISJ_SD_EEEEESM_NSB_IJlNSB_IJSD_lllEEESW_EEESM_S1S_NS1J_6fusion15FusionCallbacksIS1N_NS1T_17LinearCombinationISM_fSM_fLNS_15FloatRoundStyleE2EEESL_S1Q_JEEENSA_5SM1004TMEM4LOAD26SM100_TMEM_LOAD_32dp32b32xES14_NS15_INS16_ILi2ELi4ELi3EEES19_NSV_INSB_IJS1A_SJ_EEENSB_IJSJ_SD_EEEEEEENSA_39AutoVectorizingCopyWithAssumedAlignmentILi128EEENSA_14SM90_TMA_STOREES27_S29_S29_EEEvvEEEEvNT_6ParamsE,"ax",@progbits
	.align	128
.text._ZN7cutlass13device_kernelINS_4conv6kernel13ConvUniversalINS1_16ConvProblemShapeILNS1_8OperatorE2ELi3EEENS1_10collective14CollectiveConvINS1_47MainloopSm100TmaUmmaWarpSpecializedImplicitGemmILS5_2ELi16ELi3ELi1ELi2EN4cute5tupleIJNSA_1CILi1EEESD_SD_EEEEENSB_IJNSC_ILi128EEENSB_IJNSC_ILi64EEEEEENSB_IJNSC_ILi32EEEEEEEEENS_6half_tESM_NSA_8TiledMMAINSA_8MMA_AtomIJNSA_20SM100_MMA_F16BF16_SSISM_SM_fLi128ELi64ELNSA_4UMMA5MajorE1ELSR_1ELNSQ_7ScaleInE0ELSS_0EEEEEENSA_6LayoutISE_NSB_IJNSC_ILi0EEESW_SW_EEEEENSB_IJNSA_10UnderscoreESZ_SZ_EEEEENS7_6detail27Sm100ImplicitGemmTileTraitsINSA_13SM90_TMA_LOADENSA_14ComposedLayoutINSA_7SwizzleILi3ELi4ELi3EEENSA_18smem_ptr_flag_bitsILi16EEENSV_INSB_IJSH_NSC_ILi8EEEEEENSB_IJSD_SH_EEEEEEEvEENS13_INSA_20SM90_TMA_LOAD_IM2COLES1E_vEEEENS_8epilogue10collective18CollectiveEpilogueINS1J_23Sm100TmaWarpSpecializedILi3ELi2ELi32ELb1ELb0EEEJSL_NSB_IJNSV_ISG_SD_EENSV_ISJ_SD_EEEEESM_NSB_IJlNSB_IJSD_lllEEESW_EEESM_S1S_NS1J_6fusion15FusionCallbacksIS1N_NS1T_17LinearCombinationISM_fSM_fLNS_15FloatRoundStyleE2EEESL_S1Q_JEEENSA_5SM1004TMEM4LOAD26SM100_TMEM_LOAD_32dp32b32xES14_NS15_INS16_ILi2ELi4ELi3EEES19_NSV_INSB_IJS1A_SJ_EEENSB_IJSJ_SD_EEEEEEENSA_39AutoVectorizingCopyWithAssumedAlignmentILi128EEENSA_14SM90_TMA_STOREES27_S29_S29_EEEvvEEEEvNT_6ParamsE:
        .type           _ZN7cutlass13device_kernelINS_4conv6kernel13ConvUniversalINS1_16ConvProblemShapeILNS1_8OperatorE2ELi3EEENS1_10collective14CollectiveConvINS1_47MainloopSm100TmaUmmaWarpSpecializedImplicitGemmILS5_2ELi16ELi3ELi1ELi2EN4cute5tupleIJNSA_1CILi1EEESD_SD_EEEEENSB_IJNSC_ILi128EEENSB_IJNSC_ILi64EEEEEENSB_IJNSC_ILi32EEEEEEEEENS_6half_tESM_NSA_8TiledMMAINSA_8MMA_AtomIJNSA_20SM100_MMA_F16BF16_SSISM_SM_fLi128ELi64ELNSA_4UMMA5MajorE1ELSR_1ELNSQ_7ScaleInE0ELSS_0EEEEEENSA_6LayoutISE_NSB_IJNSC_ILi0EEESW_SW_EEEEENSB_IJNSA_10UnderscoreESZ_SZ_EEEEENS7_6detail27Sm100ImplicitGemmTileTraitsINSA_13SM90_TMA_LOADENSA_14ComposedLayoutINSA_7SwizzleILi3ELi4ELi3EEENSA_18smem_ptr_flag_bitsILi16EEENSV_INSB_IJSH_NSC_ILi8EEEEEENSB_IJSD_SH_EEEEEEEvEENS13_INSA_20SM90_TMA_LOAD_IM2COLES1E_vEEEENS_8epilogue10collective18CollectiveEpilogueINS1J_23Sm100TmaWarpSpecializedILi3ELi2ELi32ELb1ELb0EEEJSL_NSB_IJNSV_ISG_SD_EENSV_ISJ_SD_EEEEESM_NSB_IJlNSB_IJSD_lllEEESW_EEESM_S1S_NS1J_6fusion15FusionCallbacksIS1N_NS1T_17LinearCombinationISM_fSM_fLNS_15FloatRoundStyleE2EEESL_S1Q_JEEENSA_5SM1004TMEM4LOAD26SM100_TMEM_LOAD_32dp32b32xES14_NS15_INS16_ILi2ELi4ELi3EEES19_NSV_INSB_IJS1A_SJ_EEENSB_IJSJ_SD_EEEEEEENSA_39AutoVectorizingCopyWithAssumedAlignmentILi128EEENSA_14SM90_TMA_STOREES27_S29_S29_EEEvvEEEEvNT_6ParamsE,@function
        .size           _ZN7cutlass13device_kernelINS_4conv6kernel13ConvUniversalINS1_16ConvProblemShapeILNS1_8OperatorE2ELi3EEENS1_10collective14CollectiveConvINS1_47MainloopSm100TmaUmmaWarpSpecializedImplicitGemmILS5_2ELi16ELi3ELi1ELi2EN4cute5tupleIJNSA_1CILi1EEESD_SD_EEEEENSB_IJNSC_ILi128EEENSB_IJNSC_ILi64EEEEEENSB_IJNSC_ILi32EEEEEEEEENS_6half_tESM_NSA_8TiledMMAINSA_8MMA_AtomIJNSA_20SM100_MMA_F16BF16_SSISM_SM_fLi128ELi64ELNSA_4UMMA5MajorE1ELSR_1ELNSQ_7ScaleInE0ELSS_0EEEEEENSA_6LayoutISE_NSB_IJNSC_ILi0EEESW_SW_EEEEENSB_IJNSA_10UnderscoreESZ_SZ_EEEEENS7_6detail27Sm100ImplicitGemmTileTraitsINSA_13SM90_TMA_LOADENSA_14ComposedLayoutINSA_7SwizzleILi3ELi4ELi3EEENSA_18smem_ptr_flag_bitsILi16EEENSV_INSB_IJSH_NSC_ILi8EEEEEENSB_IJSD_SH_EEEEEEEvEENS13_INSA_20SM90_TMA_LOAD_IM2COLES1E_vEEEENS_8epilogue10collective18CollectiveEpilogueINS1J_23Sm100TmaWarpSpecializedILi3ELi2ELi32ELb1ELb0EEEJSL_NSB_IJNSV_ISG_SD_EENSV_ISJ_SD_EEEEESM_NSB_IJlNSB_IJSD_lllEEESW_EEESM_S1S_NS1J_6fusion15FusionCallbacksIS1N_NS1T_17LinearCombinationISM_fSM_fLNS_15FloatRoundStyleE2EEESL_S1Q_JEEENSA_5SM1004TMEM4LOAD26SM100_TMEM_LOAD_32dp32b32xES14_NS15_INS16_ILi2ELi4ELi3EEES19_NSV_INSB_IJS1A_SJ_EEENSB_IJSJ_SD_EEEEEEENSA_39AutoVectorizingCopyWithAssumedAlignmentILi128EEENSA_14SM90_TMA_STOREES27_S29_S29_EEEvvEEEEvNT_6ParamsE,(.L_x_180 - _ZN7cutlass13device_kernelINS_4conv6kernel13ConvUniversalINS1_16ConvProblemShapeILNS1_8OperatorE2ELi3EEENS1_10collective14CollectiveConvINS1_47MainloopSm100TmaUmmaWarpSpecializedImplicitGemmILS5_2ELi16ELi3ELi1ELi2EN4cute5tupleIJNSA_1CILi1EEESD_SD_EEEEENSB_IJNSC_ILi128EEENSB_IJNSC_ILi64EEEEEENSB_IJNSC_ILi32EEEEEEEEENS_6half_tESM_NSA_8TiledMMAINSA_8MMA_AtomIJNSA_20SM100_MMA_F16BF16_SSISM_SM_fLi128ELi64ELNSA_4UMMA5MajorE1ELSR_1ELNSQ_7ScaleInE0ELSS_0EEEEEENSA_6LayoutISE_NSB_IJNSC_ILi0EEESW_SW_EEEEENSB_IJNSA_10UnderscoreESZ_SZ_EEEEENS7_6detail27Sm100ImplicitGemmTileTraitsINSA_13SM90_TMA_LOADENSA_14ComposedLayoutINSA_7SwizzleILi3ELi4ELi3EEENSA_18smem_ptr_flag_bitsILi16EEENSV_INSB_IJSH_NSC_ILi8EEEEEENSB_IJSD_SH_EEEEEEEvEENS13_INSA_20SM90_TMA_LOAD_IM2COLES1E_vEEEENS_8epilogue10collective18CollectiveEpilogueINS1J_23Sm100TmaWarpSpecializedILi3ELi2ELi32ELb1ELb0EEEJSL_NSB_IJNSV_ISG_SD_EENSV_ISJ_SD_EEEEESM_NSB_IJlNSB_IJSD_lllEEESW_EEESM_S1S_NS1J_6fusion15FusionCallbacksIS1N_NS1T_17LinearCombinationISM_fSM_fLNS_15FloatRoundStyleE2EEESL_S1Q_JEEENSA_5SM1004TMEM4LOAD26SM100_TMEM_LOAD_32dp32b32xES14_NS15_INS16_ILi2ELi4ELi3EEES19_NSV_INSB_IJS1A_SJ_EEENSB_IJSJ_SD_EEEEEEENSA_39AutoVectorizingCopyWithAssumedAlignmentILi128EEENSA_14SM90_TMA_STOREES27_S29_S29_EEEvvEEEEvNT_6ParamsE)
        .other          _ZN7cutlass13device_kernelINS_4conv6kernel13ConvUniversalINS1_16ConvProblemShapeILNS1_8OperatorE2ELi3EEENS1_10collective14CollectiveConvINS1_47MainloopSm100TmaUmmaWarpSpecializedImplicitGemmILS5_2ELi16ELi3ELi1ELi2EN4cute5tupleIJNSA_1CILi1EEESD_SD_EEEEENSB_IJNSC_ILi128EEENSB_IJNSC_ILi64EEEEEENSB_IJNSC_ILi32EEEEEEEEENS_6half_tESM_NSA_8TiledMMAINSA_8MMA_AtomIJNSA_20SM100_MMA_F16BF16_SSISM_SM_fLi128ELi64ELNSA_4UMMA5MajorE1ELSR_1ELNSQ_7ScaleInE0ELSS_0EEEEEENSA_6LayoutISE_NSB_IJNSC_ILi0EEESW_SW_EEEEENSB_IJNSA_10UnderscoreESZ_SZ_EEEEENS7_6detail27Sm100ImplicitGemmTileTraitsINSA_13SM90_TMA_LOADENSA_14ComposedLayoutINSA_7SwizzleILi3ELi4ELi3EEENSA_18smem_ptr_flag_bitsILi16EEENSV_INSB_IJSH_NSC_ILi8EEEEEENSB_IJSD_SH_EEEEEEEvEENS13_INSA_20SM90_TMA_LOAD_IM2COLES1E_vEEEENS_8epilogue10collective18CollectiveEpilogueINS1J_23Sm100TmaWarpSpecializedILi3ELi2ELi32ELb1ELb0EEEJSL_NSB_IJNSV_ISG_SD_EENSV_ISJ_SD_EEEEESM_NSB_IJlNSB_IJSD_lllEEESW_EEESM_S1S_NS1J_6fusion15FusionCallbacksIS1N_NS1T_17LinearCombinationISM_fSM_fLNS_15FloatRoundStyleE2EEESL_S1Q_JEEENSA_5SM1004TMEM4LOAD26SM100_TMEM_LOAD_32dp32b32xES14_NS15_INS16_ILi2ELi4ELi3EEES19_NSV_INSB_IJS1A_SJ_EEENSB_IJSJ_SD_EEEEEEENSA_39AutoVectorizingCopyWithAssumedAlignmentILi128EEENSA_14SM90_TMA_STOREES27_S29_S29_EEEvvEEEEvNT_6ParamsE,@"STO_CUDA_ENTRY STV_DEFAULT"
_ZN7cutlass13device_kernelINS_4conv6kernel13ConvUniversalINS1_16ConvProblemShapeILNS1_8OperatorE2ELi3EEENS1_10collective14CollectiveConvINS1_47MainloopSm100TmaUmmaWarpSpecializedImplicitGemmILS5_2ELi16ELi3ELi1ELi2EN4cute5tupleIJNSA_1CILi1EEESD_SD_EEEEENSB_IJNSC_ILi128EEENSB_IJNSC_ILi64EEEEEENSB_IJNSC_ILi32EEEEEEEEENS_6half_tESM_NSA_8TiledMMAINSA_8MMA_AtomIJNSA_20SM100_MMA_F16BF16_SSISM_SM_fLi128ELi64ELNSA_4UMMA5MajorE1ELSR_1ELNSQ_7ScaleInE0ELSS_0EEEEEENSA_6LayoutISE_NSB_IJNSC_ILi0EEESW_SW_EEEEENSB_IJNSA_10UnderscoreESZ_SZ_EEEEENS7_6detail27Sm100ImplicitGemmTileTraitsINSA_13SM90_TMA_LOADENSA_14ComposedLayoutINSA_7SwizzleILi3ELi4ELi3EEENSA_18smem_ptr_flag_bitsILi16EEENSV_INSB_IJSH_NSC_ILi8EEEEEENSB_IJSD_SH_EEEEEEEvEENS13_INSA_20SM90_TMA_LOAD_IM2COLES1E_vEEEENS_8epilogue10collective18CollectiveEpilogueINS1J_23Sm100TmaWarpSpecializedILi3ELi2ELi32ELb1ELb0EEEJSL_NSB_IJNSV_ISG_SD_EENSV_ISJ_SD_EEEEESM_NSB_IJlNSB_IJSD_lllEEESW_EEESM_S1S_NS1J_6fusion15FusionCallbacksIS1N_NS1T_17LinearCombinationISM_fSM_fLNS_15FloatRoundStyleE2EEESL_S1Q_JEEENSA_5SM1004TMEM4LOAD26SM100_TMEM_LOAD_32dp32b32xES14_NS15_INS16_ILi2ELi4ELi3EEES19_NSV_INSB_IJS1A_SJ_EEENSB_IJSJ_SD_EEEEEEENSA_39AutoVectorizingCopyWithAssumedAlignmentILi128EEENSA_14SM90_TMA_STOREES27_S29_S29_EEEvvEEEEvNT_6ParamsE:
[----:B------:R-:W1:Y:S01]  /*0000*/  LDC R1, c[0x0][0x37c] ;  /* 0x0000df00ff017b82 */ /* 0x000e620000000800 */
[----:B------:R-:W2:Y:S07]  /*0010*/  S2R R99, SR_TID.X ;  /* 0x0000000000637919 */ /* 0x000eae0000002100 */
[----:B------:R-:W3:Y:S01]  /*0020*/  LDC.64 R2, c[0x0][0x990] ;  /* 0x00026400ff027b82 */ /* 0x000ee20000000a00 */
[----:B------:R-:W-:Y:S01]  /*0030*/  ELECT P2, URZ, PT ;  /* 0x0000000000ff782f */ /* 0x000fe20003840000 */
[----:B-1----:R-:W-:Y:S01]  /*0040*/  VIADD R1, R1, 0xfffffff8 ;  /* 0xfffffff801017836 */ /* 0x002fe20000000000 */
[----:B------:R-:W-:-:S02]  /*0050*/  PRMT R94, RZ, 0x7610, R94 ;  /* 0x00007610ff5e7816 */ /* 0x000fc4000000005e */
[----:B---3--:R-:W-:-:S04]  /*0060*/  ISETP.NE.U32.AND P0, PT, R2, RZ, PT ;  /* 0x000000ff0200720c */ /* 0x008fc80003f05070 */
[----:B------:R-:W-:Y:S02]  /*0070*/  ISETP.NE.AND.EX P0, PT, R3, RZ, PT, P0 ;  /* 0x000000ff0300720c */ /* 0x000fe40003f05300 */
[----:B--2---:R-:W-:-:S05]  /*0080*/  SHF.R.U32.HI R95, RZ, 0x5, R99 ;  /* 0x00000005ff5f7819 */ /* 0x004fca0000011663 */
[----:B------:R-:W1:Y:S02]  /*0090*/  SHFL.IDX PT, R0, R95, RZ, 0x1f ;  /* 0x00001fff5f007589 */ /* 0x000e6400000e0000 */
[----:B-1----:R-:W-:-:S04]  /*00a0*/  R2UR UR15, R0 ;  /* 0x00000000000f72ca */ /* 0x002fc800000e0000 */
[----:B------:R-:W-:Y:S05]  /*00b0*/  @P0 BRA `(.L_x_0) ;  /* 0x0000000000300947 */ /* 0x000fea0003800000 */
[----:B------:R-:W1:Y:S02]  /*00c0*/  LDCU.64 UR4, c[0x0][0x988] ;  /* 0x00013100ff0477ac */ /* 0x000e640008000a00 */
[----:B-1----:R-:W-:-:S04]  /*00d0*/  UISETP.NE.U32.AND UP0, UPT, UR4, URZ, UPT ;  /* 0x000000ff0400728c */ /* 0x002fc8000bf05070 */
[----:B------:R-:W-:-:S09]  /*00e0*/  UISETP.NE.AND.EX UP0, UPT, UR5, URZ, UPT, UP0 ;  /* 0x000000ff0500728c */ /* 0x000fd2000bf05300 */
[----:B------:R-:W-:Y:S05]  /*00f0*/  BRA.U !UP0, `(.L_x_1) ;  /* 0x0000000108147547 */ /* 0x000fea000b800000 */
[----:B------:R-:W1:Y:S01]  /*0100*/  LDC.64 R4, c[0x0][0x988] ;  /* 0x00026200ff047b82 */ /* 0x000e620000000a00 */
[----:B------:R-:W1:Y:S02]  /*0110*/  LDCU.64 UR4, c[0x0][0x358] ;  /* 0x00006b00ff0477ac */ /* 0x000e640008000a00 */
[----:B-1----:R1:W5:Y:S01]  /*0120*/  LDG.E R41, desc[UR4][R4.64] ;  /* 0x0000000404297981 */ /* 0x002362000c1e1900 */
[----:B------:R-:W-:Y:S01]  /*0130*/  HFMA2 R94, -RZ, RZ, 0, 5.9604644775390625e-08 ;  /* 0x00000001ff5e7431 */ /* 0x000fe200000001ff */
[----:B------:R-:W-:Y:S05]  /*0140*/  BRA `(.L_x_0) ;  /* 0x00000000000c7947 */ /* 0x000fea0003800000 */
.L_x_1:
[----:B------:R-:W1:Y:S01]  /*0150*/  LDCU UR4, c[0x0][0x980] ;  /* 0x00013000ff0477ac */ /* 0x000e620008000800 */
[----:B------:R-:W-:Y:S01]  /*0160*/  HFMA2 R94, -RZ, RZ, 0, 5.9604644775390625e-08 ;  /* 0x00000001ff5e7431 */ /* 0x000fe200000001ff */
[----:B-1----:R-:W-:-:S07]  /*0170*/  MOV R41, UR4 ;  /* 0x0000000400297c02 */ /* 0x002fce0008000f00 */
.L_x_0:
[----:B------:R-:W2:Y:S02]  /*0180*/  LDCU.64 UR4, c[0x0][0x9b0] ;  /* 0x00013600ff0477ac */ /* 0x000ea40008000a00 */
[----:B--2---:R-:W-:-:S04]  /*0190*/  UISETP.NE.U32.AND UP0, UPT, UR4, URZ, UPT ;  /* 0x000000ff0400728c */ /* 0x004fc8000bf05070 */
[----:B------:R-:W-:-:S09]  /*01a0*/  UISETP.NE.AND.EX UP0, UPT, UR5, URZ, UPT, UP0 ;  /* 0x000000ff0500728c */ /* 0x000fd2000bf05300 */
[----:B------:R-:W-:Y:S05]  /*01b0*/  BRA.U UP0, `(.L_x_2) ;  /* 0x0000000100287547 */ /* 0x000fea000b800000 */
[----:B------:R-:W2:Y:S02]  /*01c0*/  LDCU.64 UR4, c[0x0][0x9a8] ;  /* 0x00013500ff0477ac */ /* 0x000ea40008000a00 */
[----:B--2---:R-:W-:-:S04]  /*01d0*/  UISETP.NE.U32.AND UP0, UPT, UR4, URZ, UPT ;  /* 0x000000ff0400728c */ /* 0x004fc8000bf05070 */
[----:B------:R-:W-:-:S09]  /*01e0*/  UISETP.NE.AND.EX UP0, UPT, UR5, URZ, UPT, UP0 ;  /* 0x000000ff0500728c */ /* 0x000fd2000bf05300 */
[----:B------:R-:W-:Y:S05]  /*01f0*/  BRA.U !UP0, `(.L_x_3) ;  /* 0x0000000108107547 */ /* 0x000fea000b800000 */
[----:B------:R-:W2:Y:S01]  /*0200*/  LDC.64 R38, c[0x0][0x9a8] ;  /* 0x00026a00ff267b82 */ /* 0x000ea20000000a00 */
[----:B------:R-:W2:Y:S02]  /*0210*/  LDCU.64 UR4, c[0x0][0x358] ;  /* 0x00006b00ff0477ac */ /* 0x000ea40008000a00 */
[----:B--2---:R2:W5:Y:S01]  /*0220*/  LDG.E R38, desc[UR4][R38.64] ;  /* 0x0000000426267981 */ /* 0x004562000c1e1900 */
[----:B------:R-:W-:Y:S05]  /*0230*/  BRA `(.L_x_2) ;  /* 0x0000000000087947 */ /* 0x000fea0003800000 */
.L_x_3:
[----:B------:R-:W2:Y:S02]  /*0240*/  LDCU UR4, c[0x0][0x9a0] ;  /* 0x00013400ff0477ac */ /* 0x000ea40008000800 */
[----:B--2---:R-:W-:Y:S02]  /*0250*/  MOV R38, UR4 ;  /* 0x0000000400267c02 */ /* 0x004fe40008000f00 */
.L_x_2:
[----:B-1----:R-:W1:Y:S01]  /*0260*/  LDC.64 R4, c[0x0][0x988] ;  /* 0x00026200ff047b82 */ /* 0x002e620000000a00 */
[----:B------:R-:W-:Y:S01]  /*0270*/  IMAD.U32 R0, RZ, RZ, UR15 ;  /* 0x0000000fff007e24 */ /* 0x000fe2000f8e00ff */
[----:B------:R-:W-:Y:S01]  /*0280*/  ISETP.EQ.U32.AND P4, PT, R2, RZ, PT ;  /* 0x000000ff0200720c */ /* 0x000fe20003f82070 */
[----:B------:R-:W-:Y:S03]  /*0290*/  BSSY.RECONVERGENT B0, `(.L_x_4) ;  /* 0x0000012000007945 */ /* 0x000fe60003800200 */
[----:B------:R-:W-:Y:S02]  /*02a0*/  ISETP.NE.OR P1, PT, R0, 0x1, !P2 ;  /* 0x000000010000780c */ /* 0x000fe40005725670 */
[----:B-1----:R-:W-:-:S04]  /*02b0*/  ISETP.NE.U32.AND P0, PT, R4, RZ, PT ;  /* 0x000000ff0400720c */ /* 0x002fc80003f05070 */
[----:B------:R-:W-:-:S13]  /*02c0*/  ISETP.NE.AND.EX P0, PT, R5, RZ, PT, P0 ;  /* 0x000000ff0500720c */ /* 0x000fda0003f05300 */
[----:B------:R-:W-:Y:S01]  /*02d0*/  VOTEU.ANY UP3, P0 ;  /* 0x0000000000ff7886 */ /* 0x000fe20000060100 */
[----:B------:R-:W-:Y:S02]  /*02e0*/  PLOP3.LUT P3, PT, PT, PT, UP3, 0x80, 0x8 ;  /* 0x000000000008781c */ /* 0x000fe40003f6f038 */
[----:B------:R-:W-:Y:S02]  /*02f0*/  ISETP.NE.OR P0, PT, R0, 0x3, !P2 ;  /* 0x000000030000780c */ /* 0x000fe40005705670 */
[----:B------:R-:W-:-:S04]  /*0300*/  ISETP.EQ.OR.EX P5, PT, R3, RZ, !P3, P4 ;  /* 0x000000ff0300720c */ /* 0x000fc80005fa2740 */
[----:B------:R-:W-:Y:S01]  /*0310*/  P2R R98, PR, RZ, 0x20 ;  /* 0x00000020ff627803 */ /* 0x000fe20000000000 */
[----:B------:R-:W-:Y:S05]  /*0320*/  @P1 BRA `(.L_x_5) ;  /* 0x0000000000201947 */ /* 0x000fea0003800000 */
[----:B------:R-:W1:Y:S02]  /*0330*/  LDCU.64 UR4, c[0x0][0x348] ;  /* 0x00006900ff0477ac */ /* 0x000e640008000a00 */
[----:B-1----:R-:W-:Y:S02]  /*0340*/  UIADD3 UR6, UP1, UPT, UR4, 0x80, URZ ;  /* 0x0000008004067890 */ /* 0x002fe4000ff3e0ff */
[----:B------:R-:W-:Y:S02]  /*0350*/  UIADD3 UR4, UP0, UPT, UR4, 0x180, URZ ;  /* 0x0000018004047890 */ /* 0x000fe4000ff1e0ff */
[----:B------:R-:W-:Y:S02]  /*0360*/  UIADD3.X UR7, UPT, UPT, URZ, UR5, URZ, UP1, !UPT ;  /* 0x00000005ff077290 */ /* 0x000fe40008ffe4ff */
[----:B------:R-:W-:-:S07]  /*0370*/  UIADD3.X UR5, UPT, UPT, URZ, UR5, URZ, UP0, !UPT ;  /* 0x00000005ff057290 */ /* 0x000fce00087fe4ff */
[----:B------:R1:W-:Y:S02]  /*0380*/  UTMACCTL.PF [UR6] ;  /* 0x00000000060079b9 */ /* 0x0003e40008040000 */
[----:B------:R1:W-:Y:S02]  /*0390*/  UTMACCTL.PF [UR4] ;  /* 0x00000000040079b9 */ /* 0x0003e40008040000 */
[----:B-1----:R-:W-:Y:S01]  /*03a0*/  NOP ;  /* 0x0000000000007918 */ /* 0x002fe20000000000 */
.L_x_5:
[----:B------:R-:W-:Y:S05]  /*03b0*/  BSYNC.RECONVERGENT B0 ;  /* 0x0000000000007941 */ /* 0x000fea0003800200 */
.L_x_4:
[----:B------:R-:W-:Y:S04]  /*03c0*/  BSSY.RECONVERGENT B0, `(.L_x_6) ;  /* 0x000000a000007945 */ /* 0x000fe80003800200 */
        /* <DEDUP_REMOVED lines=9> */
.L_x_7:
[----:B------:R-:W-:Y:S05]  /*0460*/  BSYNC.RECONVERGENT B0 ;  /* 0x0000000000007941 */ /* 0x000fea0003800200 */
.L_x_6:
[----:B------:R-:W-:Y:S01]  /*0470*/  UPLOP3.LUT UP2, UPT, UPT, UPT, UPT, 0x80, 0x8 ;  /* 0x000000000008789c */ /* 0x000fe20003f4f070 */
[----:B------:R-:W-:Y:S10]  /*0480*/  @!P5 BRA `(.L_x_8) ;  /* 0x000000000024d947 */ /* 0x000ff40003800000 */
[----:B------:R-:W-:Y:S01]  /*0490*/  ISETP.NE.U32.AND P1, PT, R2, RZ, PT ;  /* 0x000000ff0200720c */ /* 0x000fe20003f25070 */
[----:B------:R-:W-:Y:S01]  /*04a0*/  USEL UR4, URZ, 0xffffffff, UP3 ;  /* 0xffffffffff047887 */ /* 0x000fe20009800000 */
[----:B-----5:R-:W-:Y:S02]  /*04b0*/  FSETP.NEU.AND P0, PT, R41, RZ, PT ;  /* 0x000000ff2900720b */ /* 0x020fe40003f0d000 */
[----:B------:R-:W-:-:S11]  /*04c0*/  ISETP.NE.AND.EX P1, PT, R3, RZ, PT, P1 ;  /* 0x000000ff0300720c */ /* 0x000fd60003f25310 */
[----:B------:R-:W-:Y:S02]  /*04d0*/  VOTEU.ANY UP0, P0 ;  /* 0x0000000000ff7886 */ /* 0x000fe40000000100 */
[----:B------:R-:W-:-:S05]  /*04e0*/  VOTEU.ANY UP1, P1 ;  /* 0x0000000000ff7886 */ /* 0x000fca0000820100 */
[----:B------:R-:W-:-:S04]  /*04f0*/  @!UP1 USEL UR4, URZ, 0xffffffff, UP0 ;  /* 0xffffffffff049887 */ /* 0x000fc80008000000 */
[----:B------:R-:W-:-:S04]  /*0500*/  ULOP3.LUT UR4, UR4, 0x1, URZ, 0xc0, !UPT ;  /* 0x0000000104047892 */ /* 0x000fc8000f8ec0ff */
[----:B------:R-:W-:-:S11]  /*0510*/  UISETP.NE.U32.AND UP2, UPT, UR4, 0x1, UPT ;  /* 0x000000010400788c */ /* 0x000fd6000bf45070 */
.L_x_8:
[----:B------:R-:W1:Y:S01]  /*0520*/  SHFL.IDX PT, R2, R95, RZ, 0x1f ;  /* 0x00001fff5f027589 */ /* 0x000e6200000e0000 */
[----:B------:R-:W-:-:S04]  /*0530*/  UISETP.NE.AND UP0, UPT, UR15, 0x2, UPT ;  /* 0x000000020f00788c */ /* 0x000fc8000bf05270 */
[----:B------:R-:W-:Y:S01]  /*0540*/  USEL UR46, URZ, 0x1, UP0 ;  /* 0x00000001ff2e7887 */ /* 0x000fe20008000000 */
[----:B-1----:R-:W-:-:S13]  /*0550*/  ISETP.NE.AND P0, PT, R2, RZ, PT ;  /* 0x000000ff0200720c */ /* 0x002fda0003f05270 */
[----:B------:R-:W-:Y:S05]  /*0560*/  @P0 BRA `(.L_x_9) ;  /* 0x0000000000b40947 */ /* 0x000fea0003800000 */
[----:B------:R-:W-:Y:S01]  /*0570*/  ELECT P0, URZ, PT ;  /* 0x0000000000ff782f */ /* 0x000fe20003800000 */
[----:B------:R-:W-:-:S12]  /*0580*/  BSSY.RECONVERGENT B0, `(.L_x_9) ;  /* 0x000002b000007945 */ /* 0x000fd80003800200 */
[----:B------:R-:W-:Y:S05]  /*0590*/  @!P0 BRA `(.L_x_10) ;  /* 0x0000000000a48947 */ /* 0x000fea0003800000 */
[----:B------:R-:W1:Y:S01]  /*05a0*/  S2UR UR4, SR_CgaCtaId ;  /* 0x00000000000479c3 */ /* 0x000e620000008800 */
[----:B------:R-:W-:Y:S01]  /*05b0*/  UMOV UR5, 0x400 ;  /* 0x0000040000057882 */ /* 0x000fe20000000000 */
[----:B------:R-:W-:Y:S02]  /*05c0*/  UMOV UR6, 0x1 ;  /* 0x0000000100067882 */ /* 0x000fe40000000000 */
[----:B------:R-:W-:-:S04]  /*05d0*/  UIADD3 UR6, UPT, UPT, -UR6, 0x100000, URZ ;  /* 0x0010000006067890 */ /* 0x000fc8000fffe1ff */
[----:B------:R-:W-:Y:S02]  /*05e0*/  USHF.L.U32 UR7, UR6, 0xb, URZ ;  /* 0x0000000b06077899 */ /* 0x000fe400080006ff */
[----:B------:R-:W-:Y:S02]  /*05f0*/  USHF.L.U32 UR6, UR6, 0x1, URZ ;  /* 0x0000000106067899 */ /* 0x000fe400080006ff */
[----:B-1----:R-:W-:Y:S01]  /*0600*/  ULEA UR4, UR4, UR5, 0x18 ;  /* 0x0000000504047291 */ /* 0x002fe2000f8ec0ff */
[----:B------:R-:W1:Y:S11]  /*0610*/  FENCE.VIEW.ASYNC.S ;  /* 0x00000000000073c6 */ /* 0x000e760000000000 */
[----:B-1----:R1:W3:Y:S01]  /*0620*/  SYNCS.EXCH.64 URZ, [UR4], UR6 ;  /* 0x0000000604ff75b2 */ /* 0x0022e20008000100 */
[----:B------:R1:W4:Y:S01]  /*0630*/  SYNCS.EXCH.64 URZ, [UR4+0x80], UR6 ;  /* 0x0000800604ff75b2 */ /* 0x0003220008000100 */
[----:B------:R1:W1:Y:S01]  /*0640*/  SYNCS.EXCH.64 URZ, [UR4+0x8], UR6 ;  /* 0x0000080604ff75b2 */ /* 0x0002620008000100 */
        /* <DEDUP_REMOVED lines=29> */
[----:B---34-:R-:W-:Y:S01]  /*0820*/  NOP ;  /* 0x0000000000007918 */ /* 0x018fe20000000000 */
.L_x_10:
[----:B-1----:R-:W-:Y:S05]  /*0830*/  BSYNC.RECONVERGENT B0 ;  /* 0x0000000000007941 */ /* 0x002fea0003800200 */
.L_x_9:
[----:B------:R-:W1:Y:S01]  /*0840*/  SHFL.IDX PT, R2, R95, RZ, 0x1f ;  /* 0x00001fff5f027589 */ /* 0x000e6200000e0000 */
[----:B------:R-:W-:Y:S01]  /*0850*/  NOP ;  /* 0x0000000000007918 */ /* 0x000fe20000000000 */
[----:B-1----:R-:W-:-:S13]  /*0860*/  ISETP.NE.AND P0, PT, R2, 0x1, PT ;  /* 0x000000010200780c */ /* 0x002fda0003f05270 */
[----:B------:R-:W-:Y:S05]  /*0870*/  @P0 BRA `(.L_x_11) ;  /* 0x0000000000500947 */ /* 0x000fea0003800000 */
[----:B------:R-:W1:Y:S01]  /*0880*/  S2UR UR4, SR_CgaCtaId ;  /* 0x00000000000479c3 */ /* 0x000e620000008800 */
[----:B------:R-:W-:Y:S01]  /*0890*/  UMOV UR5, 0x400 ;  /* 0x0000040000057882 */ /* 0x000fe20000000000 */
[----:B------:R-:W-:Y:S01]  /*08a0*/  UMOV UR8, 0x20 ;  /* 0x0000002000087882 */ /* 0x000fe20000000000 */
[----:B------:R-:W-:Y:S01]  /*08b0*/  UMOV UR6, 0x80 ;  /* 0x0000008000067882 */ /* 0x000fe20000000000 */
[----:B------:R-:W-:-:S04]  /*08c0*/  UIADD3 UR8, UPT, UPT, -UR8, 0x100000, URZ ;  /* 0x0010000008087890 */ /* 0x000fc8000fffe1ff */
[----:B------:R-:W-:Y:S02]  /*08d0*/  USHF.L.U32 UR9, UR8, 0xb, URZ ;  /* 0x0000000b08097899 */ /* 0x000fe400080006ff */
[----:B------:R-:W-:Y:S02]  /*08e0*/  USHF.L.U32 UR8, UR8, 0x1, URZ ;  /* 0x0000000108087899 */ /* 0x000fe400080006ff */
[----:B------:R-:W-:-:S04]  /*08f0*/  UIADD3 UR6, UPT, UPT, -UR6, 0x100000, URZ ;  /* 0x0010000006067890 */ /* 0x000fc8000fffe1ff */
[----:B------:R-:W-:Y:S02]  /*0900*/  USHF.L.U32 UR7, UR6, 0xb, URZ ;  /* 0x0000000b06077899 */ /* 0x000fe400080006ff */
[----:B------:R-:W-:Y:S01]  /*0910*/  USHF.L.U32 UR6, UR6, 0x1, URZ ;  /* 0x0000000106067899 */ /* 0x000fe200080006ff */
[----:B------:R-:W-:Y:S01]  /*0920*/  ELECT P0, URZ, PT ;  /* 0x0000000000ff782f */ /* 0x000fe20003800000 */
[----:B-1----:R-:W-:Y:S01]  /*0930*/  ULEA UR4, UR4, UR5, 0x18 ;  /* 0x0000000504047291 */ /* 0x002fe2000f8ec0ff */
[----:B------:R-:W1:Y:S11]  /*0940*/  FENCE.VIEW.ASYNC.S ;  /* 0x00000000000073c6 */ /* 0x000e760000000000 */
[----:B-1----:R1:W3:Y:S01]  /*0950*/  SYNCS.EXCH.64 URZ, [UR4+0x100], UR8 ;  /* 0x0001000804ff75b2 */ /* 0x0022e20008000100 */
[----:B------:R1:W4:Y:S01]  /*0960*/  SYNCS.EXCH.64 URZ, [UR4+0x118], UR6 ;  /* 0x0001180604ff75b2 */ /* 0x0003220008000100 */
[----:B------:R1:W1:Y:S01]  /*0970*/  SYNCS.EXCH.64 URZ, [UR4+0x108], UR8 ;  /* 0x0001080804ff75b2 */ /* 0x0002620008000100 */
[----:B------:R1:W1:Y:S01]  /*0980*/  SYNCS.EXCH.64 URZ, [UR4+0x120], UR6 ;  /* 0x0001200604ff75b2 */ /* 0x0002620008000100 */
[----:B------:R1:W1:Y:S01]  /*0990*/  SYNCS.EXCH.64 URZ, [UR4+0x110], UR8 ;  /* 0x0001100804ff75b2 */ /* 0x0002620008000100 */
[----:B------:R1:W1:Y:S01]  /*09a0*/  SYNCS.EXCH.64 URZ, [UR4+0x128], UR6 ;  /* 0x0001280604ff75b2 */ /* 0x0002620008000100 */
[----:B------:R-:W-:Y:S01]  /*09b0*/  NOP ;  /* 0x0000000000007918 */ /* 0x000fe20000000000 */
.L_x_11:
[----:B------:R-:W2:Y:S01]  /*09c0*/  SHFL.IDX PT, R2, R95, RZ, 0x1f ;  /* 0x00001fff5f027589 */ /* 0x000ea200000e0000 */
[----:B------:R-:W-:Y:S01]  /*09d0*/  NOP ;  /* 0x0000000000007918 */ /* 0x000fe20000000000 */
[----:B--2---:R-:W-:-:S13]  /*09e0*/  ISETP.NE.AND P0, PT, R2, 0x3, PT ;  /* 0x000000030200780c */ /* 0x004fda0003f05270 */
[----:B------:R-:W-:Y:S05]  /*09f0*/  @P0 BRA `(.L_x_12) ;  /* 0x0000000000300947 */ /* 0x000fea0003800000 */
[----:B-1----:R-:W1:Y:S01]  /*0a00*/  S2UR UR4, SR_CgaCtaId ;  /* 0x00000000000479c3 */ /* 0x002e620000008800 */
[----:B------:R-:W-:Y:S01]  /*0a10*/  UMOV UR6, 0x400 ;  /* 0x0000040000067882 */ /* 0x000fe20000000000 */
[----:B------:R-:W-:Y:S01]  /*0a20*/  UMOV UR5, 0x20 ;  /* 0x0000002000057882 */ /* 0x000fe20000000000 */
[----:B------:R-:W-:Y:S01]  /*0a30*/  ELECT P0, URZ, PT ;  /* 0x0000000000ff782f */ /* 0x000fe20003800000 */
[----:B-1----:R-:W-:Y:S02]  /*0a40*/  ULEA UR6, UR4, UR6, 0x18 ;  /* 0x0000000604067291 */ /* 0x002fe4000f8ec0ff */
[----:B------:R-:W-:-:S04]  /*0a50*/  UIADD3 UR4, UPT, UPT, -UR5, 0x100000, URZ ;  /* 0x0010000005047890 */ /* 0x000fc8000fffe1ff */
[----:B------:R-:W-:Y:S02]  /*0a60*/  USHF.L.U32 UR5, UR4, 0xb, URZ ;  /* 0x0000000b04057899 */ /* 0x000fe400080006ff */
[----:B------:R-:W-:Y:S01]  /*0a70*/  USHF.L.U32 UR4, UR4, 0x1, URZ ;  /* 0x0000000104047899 */ /* 0x000fe200080006ff */
[----:B------:R-:W1:Y:S11]  /*0a80*/  FENCE.VIEW.ASYNC.S ;  /* 0x00000000000073c6 */ /* 0x000e760000000000 */
[----:B-1----:R2:W1:Y:S01]  /*0a90*/  SYNCS.EXCH.64 URZ, [UR6+0x130], UR4 ;  /* 0x0001300406ff75b2 */ /* 0x0024620008000100 */
[----:B------:R2:W1:Y:S02]  /*0aa0*/  SYNCS.EXCH.64 URZ, [UR6+0x138], UR4 ;  /* 0x0001380406ff75b2 */ /* 0x0004640008000100 */
[----:B--2---:R-:W-:Y:S01]  /*0ab0*/  NOP ;  /* 0x0000000000007918 */ /* 0x004fe20000000000 */
.L_x_12:
[----:B------:R-:W2:Y:S01]  /*0ac0*/  SHFL.IDX PT, R2, R95, RZ, 0x1f ;  /* 0x00001fff5f027589 */ /* 0x000ea200000e0000 */
[----:B------:R-:W-:Y:S01]  /*0ad0*/  NOP ;  /* 0x0000000000007918 */ /* 0x000fe20000000000 */
[----:B--2---:R-:W-:-:S13]  /*0ae0*/  ISETP.NE.AND P0, PT, R2, 0x4, PT ;  /* 0x000000040200780c */ /* 0x004fda0003f05270 */
[----:B------:R-:W-:Y:S05]  /*0af0*/  @P0 BRA `(.L_x_13) ;  /* 0x0000000000440947 */ /* 0x000fea0003800000 */
[----:B-1----:R-:W1:Y:S01]  /*0b00*/  S2UR UR6, SR_CgaCtaId ;  /* 0x00000000000679c3 */ /* 0x002e620000008800 */
[----:B------:R-:W-:Y:S01]  /*0b10*/  UMOV UR4, 0x100 ;  /* 0x0000010000047882 */ /* 0x000fe20000000000 */
[----:B------:R-:W-:Y:S01]  /*0b20*/  UMOV UR5, 0x400 ;  /* 0x0000040000057882 */ /* 0x000fe20000000000 */
[----:B------:R-:W-:Y:S01]  /*0b30*/  USEL UR4, UR4, 0xe0, UP2 ;  /* 0x000000e004047887 */ /* 0x000fe20009000000 */
[----:B------:R-:W-:Y:S01]  /*0b40*/  UMOV UR8, 0x1 ;  /* 0x0000000100087882 */ /* 0x000fe20000000000 */
[----:B------:R-:W-:Y:S01]  /*0b50*/  ELECT P0, URZ, PT ;  /* 0x0000000000ff782f */ /* 0x000fe20003800000 */
[----:B------:R-:W-:-:S04]  /*0b60*/  UIADD3 UR8, UPT, UPT, -UR8, 0x100000, URZ ;  /* 0x0010000008087890 */ /* 0x000fc8000fffe1ff */
[----:B------:R-:W-:Y:S02]  /*0b70*/  USHF.L.U32 UR9, UR8, 0xb, URZ ;  /* 0x0000000b08097899 */ /* 0x000fe400080006ff */
[----:B------:R-:W-:Y:S02]  /*0b80*/  USHF.L.U32 UR8, UR8, 0x1, URZ ;  /* 0x0000000108087899 */ /* 0x000fe400080006ff */
[----:B-1----:R-:W-:Y:S02]  /*0b90*/  ULEA UR6, UR6, UR5, 0x18 ;  /* 0x0000000506067291 */ /* 0x002fe4000f8ec0ff */
[----:B------:R-:W-:-:S04]  /*0ba0*/  UIADD3 UR4, UPT, UPT, -UR4, 0x100000, URZ ;  /* 0x0010000004047890 */ /* 0x000fc8000fffe1ff */
[----:B------:R-:W-:Y:S02]  /*0bb0*/  USHF.L.U32 UR5, UR4, 0xb, URZ ;  /* 0x0000000b04057899 */ /* 0x000fe400080006ff */
[----:B------:R-:W-:Y:S01]  /*0bc0*/  USHF.L.U32 UR4, UR4, 0x1, URZ ;  /* 0x0000000104047899 */ /* 0x000fe200080006ff */
[----:B------:R-:W1:Y:S03]  /*0bd0*/  FENCE.VIEW.ASYNC.S ;  /* 0x00000000000073c6 */ /* 0x000e660000000000 */
[----:B-1----:R2:W1:Y:S08]  /*0be0*/  SYNCS.EXCH.64 URZ, [UR6+0x140], UR8 ;  /* 0x0001400806ff75b2 */ /* 0x0024700008000100 */
[----:B------:R2:W1:Y:S02]  /*0bf0*/  SYNCS.EXCH.64 URZ, [UR6+0x148], UR4 ;  /* 0x0001480406ff75b2 */ /* 0x0004640008000100 */
[----:B--2---:R-:W-:Y:S01]  /*0c00*/  NOP ;  /* 0x0000000000007918 */ /* 0x004fe20000000000 */
.L_x_13:
[----:B------:R-:W2:Y:S01]  /*0c10*/  SHFL.IDX PT, R2, R95, RZ, 0x1f ;  /* 0x00001fff5f027589 */ /* 0x000ea200000e0000 */
[----:B------:R-:W1:Y:S01]  /*0c20*/  S2UR UR28, SR_CTAID.X ;  /* 0x00000000001c79c3 */ /* 0x000e620000002500 */
[----:B------:R-:W-:-:S07]  /*0c30*/  NOP ;  /* 0x0000000000007918 */ /* 0x000fce0000000000 */
[----:B------:R-:W1:Y:S01]  /*0c40*/  S2UR UR22, SR_CTAID.Y ;  /* 0x00000000001679c3 */ /* 0x000e620000002600 */
[----:B--2---:R-:W-:-:S13]  /*0c50*/  ISETP.NE.AND P0, PT, R2, 0x5, PT ;  /* 0x000000050200780c */ /* 0x004fda0003f05270 */
[----:B-1----:R-:W-:Y:S05]  /*0c60*/  @P0 BRA `(.L_x_14) ;  /* 0x0000000000480947 */ /* 0x002fea0003800000 */
        /* <DEDUP_REMOVED lines=13> */
[----:B-1----:R1:W2:Y:S01]  /*0d40*/  SYNCS.EXCH.64 URZ, [UR4+0x150], UR8 ;  /* 0x0001500804ff75b2 */ /* 0x0022a20008000100 */
[----:B------:R1:W1:Y:S01]  /*0d50*/  SYNCS.EXCH.64 URZ, [UR4+0x160], UR6 ;  /* 0x0001600604ff75b2 */ /* 0x0002620008000100 */
[----:B------:R1:W1:Y:S01]  /*0d60*/  SYNCS.EXCH.64 URZ, [UR4+0x158], UR8 ;  /* 0x0001580804ff75b2 */ /* 0x0002620008000100 */
[----:B------:R1:W1:Y:S01]  /*0d70*/  SYNCS.EXCH.64 URZ, [UR4+0x168], UR6 ;  /* 0x0001680604ff75b2 */ /* 0x0002620008000100 */
[----:B------:R-:W-:Y:S01]  /*0d80*/  NOP ;  /* 0x0000000000007918 */ /* 0x000fe20000000000 */
.L_x_14:
[----:B------:R-:W-:-:S05]  /*0d90*/  CS2R.32 R89, SR_CgaSize ;  /* 0x0000000000597805 */ /* 0x000fca0000008a00 */
[----:B------:R-:W-:-:S05]  /*0da0*/  IMAD R89, R89, -0xa0, RZ ;  /* 0xffffff6059597824 */ /* 0x000fca00078e02ff */
[----:B------:R-:W-:-:S14]  /*0db0*/  R2UR UR5, R89 ;  /* 0x00000000590572ca */ /* 0x000fdc00000e0000 */
[----:B------:R-:W3:Y:S01]  /*0dc0*/  LDCU UR5, c[0x0][UR5+0x2b0] ;  /* 0x00005600050577ac */ /* 0x000ee20008000800 */
[----:B------:R-:W-:Y:S02]  /*0dd0*/  I2FP.F32.U32 R5, UR28 ;  /* 0x0000001c00057c45 */ /* 0x000fe40008201000 */
[----:B------:R-:W-:-:S05]  /*0de0*/  CS2R.32 R2, SR_CgaSize ;  /* 0x0000000000027805 */ /* 0x000fca0000008a00 */
[----:B------:R-:W-:-:S06]  /*0df0*/  IMAD R2, R2, -0xa0, RZ ;  /* 0xffffff6002027824 */ /* 0x000fcc00078e02ff */
[----:B------:R-:W4:Y:S01]  /*0e00*/  LDC R2, c[0x0][R2+0x2a0] ;  /* 0x0000a80002027b82 */ /* 0x000f220000000800 */
[----:B------:R-:W-:Y:S02]  /*0e10*/  I2FP.F32.U32 R4, UR22 ;  /* 0x0000001600047c45 */ /* 0x000fe40008201000 */
[----:B------:R-:W-:-:S05]  /*0e20*/  CS2R.32 R89, SR_CgaSize ;  /* 0x0000000000597805 */ /* 0x000fca0000008a00 */
[----:B------:R-:W-:-:S05]  /*0e30*/  IMAD R89, R89, -0xa0, RZ ;  /* 0xffffff6059597824 */ /* 0x000fca00078e02ff */
[----:B-1----:R-:W-:-:S14]  /*0e40*/  R2UR UR4, R89 ;  /* 0x00000000590472ca */ /* 0x002fdc00000e0000 */
[----:B------:R-:W1:Y:S01]  /*0e50*/  LDCU UR4, c[0x0][UR4+0x2b4] ;  /* 0x00005680040477ac */ /* 0x000e620008000800 */
[----:B------:R-:W-:Y:S01]  /*0e60*/  NOP ;  /* 0x0000000000007918 */ /* 0x000fe20000000000 */
[----:B------:R-:W2:Y:S01]  /*0e70*/  S2R R17, SR_CTAID.Z ;  /* 0x0000000000117919 */ /* 0x000ea20000002700 */
[----:B------:R-:W4:Y:S01]  /*0e80*/  LDCU UR18, c[0x0][0xc24] ;  /* 0x00018480ff1277ac */ /* 0x000f220008000800 */
[----:B------:R-:W-:-:S05]  /*0e90*/  CS2R.32 R3, SR_CgaSize ;  /* 0x0000000000037805 */ /* 0x000fca0000008a00 */
[----:B------:R-:W-:-:S06]  /*0ea0*/  IMAD R3, R3, -0xa0, RZ ;  /* 0xffffff6003037824 */ /* 0x000fcc00078e02ff */
[----:B------:R-:W2:Y:S01]  /*0eb0*/  LDC R3, c[0x0][R3+0x2a4] ;  /* 0x0000a90003037b82 */ /* 0x000ea20000000800 */
[----:B---3--:R-:W-:Y:S01]  /*0ec0*/  FMUL R5, R5, UR5 ;  /* 0x0000000505057c20 */ /* 0x008fe20008400000 */
[----:B-1----:R-:W-:-:S03]  /*0ed0*/  FMUL R4, R4, UR4 ;  /* 0x0000000404047c20 */ /* 0x002fc60008400000 */
[----:B------:R-:W1:Y:S01]  /*0ee0*/  F2I.U32.TRUNC.NTZ R89, R5 ;  /* 0x0000000500597305 */ /* 0x000e62000020f000 */
[----:B----4-:R-:W-:-:S07]  /*0ef0*/  UISETP.GE.AND UP0, UPT, UR18, 0x1, UPT ;  /* 0x000000011200788c */ /* 0x010fce000bf06270 */
[----:B------:R-:W3:Y:S01]  /*0f00*/  F2I.U32.TRUNC.NTZ R88, R4 ;  /* 0x0000000400587305 */ /* 0x000ee2000020f000 */
[----:B-1----:R-:W-:-:S05]  /*0f10*/  IADD3 R89, PT, PT, -R89, RZ, RZ ;  /* 0x000000ff59597210 */ /* 0x002fca0007ffe1ff */
[----:B------:R-:W-:Y:S01]  /*0f20*/  IMAD R89, R2, R89, UR28 ;  /* 0x0000001c02597e24 */ /* 0x000fe2000f8e0259 */
[----:B---3--:R-:W-:-:S05]  /*0f30*/  IADD3 R88, PT, PT, -R88, RZ, RZ ;  /* 0x000000ff58587210 */ /* 0x008fca0007ffe1ff */
[----:B--2---:R-:W-:Y:S01]  /*0f40*/  IMAD R88, R3, R88, UR22 ;  /* 0x0000001603587e24 */ /* 0x004fe2000f8e0258 */
[----:B------:R-:W-:Y:S06]  /*0f50*/  BAR.SYNC.DEFER_BLOCKING 0x0 ;  /* 0x0000000000007b1d */ /* 0x000fec0000010000 */
[----:B------:R-:W-:Y:S05]  /*0f60*/  BRA.U !UP0, `(.L_x_15) ;  /* 0x0000000108d47547 */ /* 0x000fea000b800000 */
[----:B------:R-:W1:Y:S01]  /*0f70*/  LDCU.128 UR24, c[0x0][0xc10] ;  /* 0x00018200ff1877ac */ /* 0x000e620008000c00 */
[----:B------:R-:W2:Y:S01]  /*0f80*/  LDCU UR14, c[0x0][0x370] ;  /* 0x00006e00ff0e77ac */ /* 0x000ea20008000800 */
[----:B------:R-:W3:Y:S01]  /*0f90*/  LDCU UR8, c[0x0][0x374] ;  /* 0x00006e80ff0877ac */ /* 0x000ee20008000800 */
[----:B------:R-:W4:Y:S01]  /*0fa0*/  LDCU UR19, c[0x0][0xc0c] ;  /* 0x00018180ff1377ac */ /* 0x000f220008000800 */
[----:B------:R-:W4:Y:S01]  /*0fb0*/  LDCU UR9, c[0x0][0xc20] ;  /* 0x00018400ff0977ac */ /* 0x000f220008000800 */
[----:B------:R-:W4:Y:S01]  /*0fc0*/  LDCU.64 UR16, c[0x0][0xc28] ;  /* 0x00018500ff1077ac */ /* 0x000f220008000a00 */
[----:B-1----:R-:W-:Y:S02]  /*0fd0*/  UISETP.NE.AND UP0, UPT, UR26, 0x1, UPT ;  /* 0x000000011a00788c */ /* 0x002fe4000bf05270 */
[----:B---3--:R-:W-:Y:S02]  /*0fe0*/  UIMAD.WIDE.U32 UR4, UR8, UR27, URZ ;  /* 0x0000001b080472a5 */ /* 0x008fe4000f8e00ff */
[----:B--2---:R-:W-:-:S02]  /*0ff0*/  UIMAD.WIDE.U32 UR6, UR14, UR24, URZ ;  /* 0x000000180e0672a5 */ /* 0x004fc4000f8e00ff */
[----:B----4-:R-:W-:Y:S02]  /*1000*/  UISETP.NE.AND UP1, UPT, UR19, 0x1, UPT ;  /* 0x000000011300788c */ /* 0x010fe4000bf25270 */
[----:B------:R-:W-:Y:S01]  /*1010*/  UIMAD.WIDE.U32 UR10, UR22, UR27, URZ ;  /* 0x0000001b160a72a5 */ /* 0x000fe2000f8e00ff */
[----:B------:R-:W-:Y:S01]  /*1020*/  UMOV UR4, UR5 ;  /* 0x0000000500047c82 */ /* 0x000fe20008000000 */
[----:B------:R-:W-:Y:S02]  /*1030*/  UISETP.NE.AND UP4, UPT, UR18, 0x1, UPT ;  /* 0x000000011200788c */ /* 0x000fe4000bf85270 */
[----:B------:R-:W-:-:S03]  /*1040*/  @UP0 USHF.R.U32.HI UR8, URZ, UR9, UR4 ;  /* 0x00000009ff080299 */ /* 0x000fc60008011604 */
[----:B------:R-:W-:Y:S01]  /*1050*/  UMOV UR6, UR11 ;  /* 0x0000000b00067c82 */ /* 0x000fe20008000000 */
[----:B------:R-:W-:Y:S01]  /*1060*/  UMOV UR4, UR7 ;  /* 0x0000000700047c82 */ /* 0x000fe20008000000 */
[----:B------:R-:W-:Y:S02]  /*1070*/  USHF.R.U32.HI UR10, URZ, UR9, UR6 ;  /* 0x00000009ff0a7299 */ /* 0x000fe40008011606 */
[----:B------:R-:W-:Y:S02]  /*1080*/  @UP1 USHF.R.U32.HI UR14, URZ, UR25, UR4 ;  /* 0x00000019ff0e1299 */ /* 0x000fe40008011604 */
[----:B------:R-:W-:Y:S02]  /*1090*/  UIMAD.WIDE.U32 UR4, UR8, UR16, URZ ;  /* 0x00000010080472a5 */ /* 0x000fe4000f8e00ff */
[----:B------:R-:W-:Y:S02]  /*10a0*/  UIMAD.WIDE.U32 UR12, UR28, UR24, URZ ;  /* 0x000000181c0c72a5 */ /* 0x000fe4000f8e00ff */
[----:B------:R-:W-:-:S03]  /*10b0*/  UIMAD.WIDE.U32 UR6, UR14, UR16, URZ ;  /* 0x000000100e0672a5 */ /* 0x000fc6000f8e00ff */
[----:B------:R-:W-:Y:S02]  /*10c0*/  UMOV UR4, UR5 ;  /* 0x0000000500047c82 */ /* 0x000fe40008000000 */
[----:B------:R-:W-:Y:S01]  /*10d0*/  @UP4 USHF.R.U32.HI UR8, URZ, UR17, UR4 ;  /* 0x00000011ff084299 */ /* 0x000fe20008011604 */
[----:B------:R-:W-:Y:S02]  /*10e0*/  UMOV UR9, UR13 ;  /* 0x0000000d00097c82 */ /* 0x000fe40008000000 */
[----:B------:R-:W-:Y:S01]  /*10f0*/  UMOV UR4, UR7 ;  /* 0x0000000700047c82 */ /* 0x000fe20008000000 */
[----:B------:R-:W-:Y:S02]  /*1100*/  USHF.R.U32.HI UR25, URZ, UR25, UR9 ;  /* 0x00000019ff197299 */ /* 0x000fe40008011609 */
[----:B------:R-:W-:Y:S02]  /*1110*/  @UP4 USHF.R.U32.HI UR14, URZ, UR17, UR4 ;  /* 0x00000011ff0e4299 */ /* 0x000fe40008011604 */
[----:B------:R-:W-:-:S02]  /*1120*/  USEL UR9, UR22, UR10, !UP0 ;  /* 0x0000000a16097287 */ /* 0x000fc4000c000000 */
[----:B------:R-:W-:Y:S02]  /*1130*/  UIMAD UR4, UR8, UR18, URZ ;  /* 0x00000012080472a4 */ /* 0x000fe4000f8e02ff */
[----:B------:R-:W-:Y:S02]  /*1140*/  USEL UR6, UR28, UR25, !UP1 ;  /* 0x000000191c067287 */ /* 0x000fe4000c800000 */
[----:B------:R-:W-:Y:S02]  /*1150*/  UISETP.GE.AND UP0, UPT, UR9, UR4, UPT ;  /* 0x000000040900728c */ /* 0x000fe4000bf06270 */
[----:B------:R-:W-:Y:S02]  /*1160*/  UIMAD.WIDE.U32 UR4, UR9, UR16, URZ ;  /* 0x00000010090472a5 */ /* 0x000fe4000f8e00ff */
[----:B------:R-:W-:Y:S02]  /*1170*/  UIMAD UR7, UR14, UR18, URZ ;  /* 0x000000120e0772a4 */ /* 0x000fe4000f8e02ff */
[----:B------:R-:W-:-:S02]  /*1180*/  UIMAD.WIDE.U32 UR10, UR6, UR16, URZ ;  /* 0x00000010060a72a5 */ /* 0x000fc4000f8e00ff */
[----:B------:R-:W-:Y:S01]  /*1190*/  UISETP.GE.OR UP0, UPT, UR6, UR7, UP0 ;  /* 0x000000070600728c */ /* 0x000fe20008706670 */
[----:B------:R-:W-:Y:S01]  /*11a0*/  UMOV UR4, UR5 ;  /* 0x0000000500047c82 */ /* 0x000fe20008000000 */
[----:B------:R-:W-:Y:S02]  /*11b0*/  UIADD3 UR8, UPT, UPT, -UR9, URZ, URZ ;  /* 0x000000ff09087290 */ /* 0x000fe4000fffe1ff */
[----:B------:R-:W-:Y:S02]  /*11c0*/  USHF.R.U32.HI UR4, URZ, UR17, UR4 ;  /* 0x00000011ff047299 */ /* 0x000fe40008011604 */
[----:B------:R-:W-:Y:S02]  /*11d0*/  UIMAD UR22, UR26, UR8, UR22 ;  /* 0x000000081a1672a4 */ /* 0x000fe4000f8e0216 */
[----:B------:R-:W-:Y:S02]  /*11e0*/  USEL UR7, UR9, UR4, !UP4 ;  /* 0x0000000409077287 */ /* 0x000fe4000e000000 */
[----:B------:R-:W-:Y:S01]  /*11f0*/  UIADD3 UR10, UPT, UPT, -UR6, URZ, URZ ;  /* 0x000000ff060a7290 */ /* 0x000fe2000fffe1ff */
[----:B------:R-:W-:-:S02]  /*1200*/  @!UP0 UMOV UR4, UR11 ;  /* 0x0000000b00048c82 */ /* 0x000fc40008000000 */
[----:B------:R-:W-:Y:S02]  /*1210*/  @!UP0 USHF.R.U32.HI UR5, URZ, UR17, UR4 ;  /* 0x00000011ff058299 */ /* 0x000fe40008011604 */
[----:B------:R-:W-:Y:S02]  /*1220*/  UIADD3 UR4, UPT, UPT, -UR7, URZ, URZ ;  /* 0x000000ff07047290 */ /* 0x000fe4000fffe1ff */
[----:B------:R-:W-:Y:S02]  /*1230*/  @!UP0 USEL UR5, UR6, UR5, !UP4 ;  /* 0x0000000506058287 */ /* 0x000fe4000e000000 */
[----:B------:R-:W-:Y:S02]  /*1240*/  UIMAD UR8, UR18, UR4, UR9 ;  /* 0x00000004120872a4 */ /* 0x000fe4000f8e0209 */
[----:B------:R-:W-:Y:S02]  /*1250*/  @!UP0 UIADD3 UR4, UPT, UPT, UR7, -UR5, URZ ;  /* 0x8000000507048290 */ /* 0x000fe4000fffe0ff */
[----:B------:R-:W-:-:S02]  /*1260*/  @!UP0 UIMAD UR8, UR8, UR14, UR5 ;  /* 0x0000000e080882a4 */ /* 0x000fc4000f8e0205 */
[----:B------:R-:W-:Y:S02]  /*1270*/  @!UP0 UIMAD UR9, UR4, UR18, UR6 ;  /* 0x00000012040982a4 */ /* 0x000fe4000f8e0206 */
[----:B------:R-:W-:Y:S02]  /*1280*/  UIMAD UR4, UR19, UR10, UR28 ;  /* 0x0000000a130472a4 */ /* 0x000fe4000f8e021c */
[----:B------:R-:W-:Y:S01]  /*1290*/  UIMAD UR22, UR9, UR26, UR22 ;  /* 0x0000001a091672a4 */ /* 0x000fe2000f8e0216 */
[----:B------:R-:W-:Y:S02]  /*12a0*/  @!UP0 UMOV UR6, UR8 ;  /* 0x0000000800068c82 */ /* 0x000fe40008000000 */
[----:B------:R-:W-:-:S12]  /*12b0*/  UIMAD UR28, UR6, UR19, UR4 ;  /* 0x00000013061c72a4 */ /* 0x000fd8000f8e0204 */
.L_x_15:
[----:B------:R-:W1:Y:S02]  /*12c0*/  LDCU UR4, c[0x0][0xc30] ;  /* 0x00018600ff0477ac */ /* 0x000e640008000800 */
[----:B-1----:R-:W-:-:S09]  /*12d0*/  UISETP.NE.AND UP0, UPT, UR4, 0x1, UPT ;  /* 0x000000010400788c */ /* 0x002fd2000bf05270 */
[----:B------:R-:W-:Y:S05]  /*12e0*/  BRA.U UP0, `(.L_x_16) ;  /* 0x0000000100447547 */ /* 0x000fea000b800000 */
[----:B------:R-:W1:Y:S01]  /*12f0*/  LDCU.128 UR8, c[0x0][0xc10] ;  /* 0x00018200ff0877ac */ /* 0x000e620008000c00 */
[----:B------:R-:W2:Y:S01]  /*1300*/  LDCU UR12, c[0x0][0xc0c] ;  /* 0x00018180ff0c77ac */ /* 0x000ea20008000800 */
[----:B------:R-:W3:Y:S01]  /*1310*/  LDCU UR13, c[0x0][0xc20] ;  /* 0x00018400ff0d77ac */ /* 0x000ee20008000800 */
[----:B-1----:R-:W-:Y:S02]  /*1320*/  UIMAD.WIDE.U32 UR6, UR28, UR8, URZ ;  /* 0x000000081c0672a5 */ /* 0x002fe4000f8e00ff */
[----:B------:R-:W-:Y:S02]  /*1330*/  UIMAD.WIDE.U32 UR4, UR22, UR11, URZ ;  /* 0x0000000b160472a5 */ /* 0x000fe4000f8e00ff */
[----:B--2---:R-:W-:Y:S02]  /*1340*/  UISETP.NE.AND UP1, UPT, UR12, 0x1, UPT ;  /* 0x000000010c00788c */ /* 0x004fe4000bf25270 */
[----:B------:R-:W-:Y:S01]  /*1350*/  UISETP.NE.AND UP0, UPT, UR10, 0x1, UPT ;  /* 0x000000010a00788c */ /* 0x000fe2000bf05270 */
[----:B------:R-:W-:-:S02]  /*1360*/  UMOV UR6, UR7 ;  /* 0x0000000700067c82 */ /* 0x000fc40008000000 */
[----:B------:R-:W-:Y:S01]  /*1370*/  UMOV UR4, UR5 ;  /* 0x0000000500047c82 */ /* 0x000fe20008000000 */
[----:B------:R-:W-:Y:S02]  /*1380*/  USHF.R.U32.HI UR6, URZ, UR9, UR6 ;  /* 0x00000009ff067299 */ /* 0x000fe40008011606 */
[----:B---3--:R-:W-:Y:S02]  /*1390*/  USHF.R.U32.HI UR4, URZ, UR13, UR4 ;  /* 0x0000000dff047299 */ /* 0x008fe40008011604 */
[----:B------:R-:W-:Y:S02]  /*13a0*/  USEL UR5, UR28, UR6, !UP1 ;  /* 0x000000061c057287 */ /* 0x000fe4000c800000 */
[----:B------:R-:W-:-:S04]  /*13b0*/  USEL UR4, UR22, UR4, !UP0 ;  /* 0x0000000416047287 */ /* 0x000fc8000c000000 */
[----:B------:R-:W-:Y:S02]  /*13c0*/  UIADD3 UR6, UPT, UPT, UR5, -UR4, URZ ;  /* 0x8000000405067290 */ /* 0x000fe4000fffe0ff */
[----:B------:R-:W-:Y:S02]  /*13d0*/  UIADD3 UR4, UPT, UPT, -UR5, UR4, URZ ;  /* 0x0000000405047290 */ /* 0x000fe4000fffe1ff */
[----:B------:R-:W-:Y:S02]  /*13e0*/  UIMAD UR22, UR6, UR10, UR22 ;  /* 0x0000000a061672a4 */ /* 0x000fe4000f8e0216 */
[----:B------:R-:W-:-:S12]  /*13f0*/  UIMAD UR28, UR4, UR12, UR28 ;  /* 0x0000000c041c72a4 */ /* 0x000fd8000f8e021c */
.L_x_16:
[----:B------:R-:W-:Y:S01]  /*1400*/  BAR.SYNC.DEFER_BLOCKING 0x0 ;  /* 0x0000000000007b1d */ /* 0x000fe20000010000 */
[----:B------:R-:W-:Y:S01]  /*1410*/  UISETP.NE.AND UP0, UPT, UR15, 0x2, UPT ;  /* 0x000000020f00788c */ /* 0x000fe2000bf05270 */
[----:B------:R-:W-:Y:S02]  /*1420*/  ISETP.NE.OR P2, PT, R0, 0x2, !P2 ;  /* 0x000000020000780c */ /* 0x000fe40005745670 */
[----:B------:R-:W-:Y:S02]  /*1430*/  LOP3.LUT R0, R99, 0x1f, RZ, 0xc0, !PT ;  /* 0x0000001f63007812 */ /* 0x000fe400078ec0ff */
[----:B------:R-:W1:Y:S04]  /*1440*/  LDCU UR39, c[0x0][0xc24] ;  /* 0x00018480ff2777ac */ /* 0x000e680008000800 */
[----:B------:R-:W-:Y:S05]  /*1450*/  BRA.U UP0, `(.L_x_17) ;  /* 0x0000002500547547 */ /* 0x000fea000b800000 */
[----:B------:R-:W2:Y:S01]  /*1460*/  LDCU UR7, c[0x0][0x394] ;  /* 0x00007280ff0777ac */ /* 0x000ea20008000800 */
[----:B------:R-:W-:Y:S01]  /*1470*/  PLOP3.LUT P1, PT, PT, PT, UP2, 0x80, 0x8 ;  /* 0x000000000008781c */ /* 0x000fe20003f2f028 */
[----:B------:R-:W-:Y:S01]  /*1480*/  IMAD.MOV.U32 R2, RZ, RZ, RZ ;  /* 0x000000ffff027224 */ /* 0x000fe200078e00ff */
[----:B------:R-:W-:Y:S01]  /*1490*/  ISETP.EQ.OR P3, PT, R0, RZ, P2 ;  /* 0x000000ff0000720c */ /* 0x000fe20001762670 */
[----:B------:R-:W3:Y:S01]  /*14a0*/  LDCU UR6, c[0x0][0x5d8] ;  /* 0x0000bb00ff0677ac */ /* 0x000ee20008000800 */
[----:B------:R-:W-:Y:S01]  /*14b0*/  PLOP3.LUT P1, PT, P1, PT, PT, 0x8, 0x80 ;  /* 0x000000000080781c */ /* 0x000fe20000f2e170 */
[----:B------:R-:W4:Y:S01]  /*14c0*/  LDCU UR62, c[0x0][0x370] ;  /* 0x00006e00ff3e77ac */ /* 0x000f220008000800 */
[----:B------:R-:W1:Y:S01]  /*14d0*/  LDCU.64 UR54, c[0x0][0x348] ;  /* 0x00006900ff3677ac */ /* 0x000e620008000a00 */
[----:B------:R-:W1:Y:S01]  /*14e0*/  LDCU UR61, c[0x0][0x374] ;  /* 0x00006e80ff3d77ac */ /* 0x000e620008000800 */
[----:B--2---:R-:W-:Y:S02]  /*14f0*/  UIADD3 UR5, UPT, UPT, UR7, 0x1f, URZ ;  /* 0x0000001f07057890 */ /* 0x004fe4000fffe0ff */
[----:B---3--:R-:W-:-:S02]  /*1500*/  UIADD3 UR6, UPT, UPT, UR6, 0x3f, URZ ;  /* 0x0000003f06067890 */ /* 0x008fc4000fffe0ff */
[----:B------:R-:W-:Y:S02]  /*1510*/  USHF.R.S32.HI UR4, URZ, 0x1f, UR5 ;  /* 0x0000001fff047899 */ /* 0x000fe40008011405 */
[----:B------:R-:W-:Y:S02]  /*1520*/  UIADD3 UR66, UPT, UPT, UR7, 0x3e, URZ ;  /* 0x0000003e07427890 */ /* 0x000fe4000fffe0ff */
[----:B------:R-:W-:Y:S02]  /*1530*/  ULEA.HI UR4, UR4, UR5, URZ, 0x5 ;  /* 0x0000000504047291 */ /* 0x000fe4000f8f28ff */
[----:B------:R-:W-:Y:S02]  /*1540*/  UIADD3 UR5, UPT, UPT, UR7, -0x1, URZ ;  /* 0xffffffff07057890 */ /* 0x000fe4000fffe0ff */
[----:B------:R-:W-:Y:S02]  /*1550*/  USHF.R.S32.HI UR64, URZ, 0x5, UR4 ;  /* 0x00000005ff407899 */ /* 0x000fe40008011404 */
[----:B------:R-:W-:-:S02]  /*1560*/  UISETP.GE.U32.AND UP1, UPT, UR5, -0x3f, UPT ;  /* 0xffffffc10500788c */ /* 0x000fc4000bf26070 */
[----:B------:R-:W-:Y:S02]  /*1570*/  UISETP.LT.U32.AND UP0, UPT, UR64, 0x10, UPT ;  /* 0x000000104000788c */ /* 0x000fe4000bf01070 */
[----:B------:R-:W-:Y:S02]  /*1580*/  USHF.R.S32.HI UR4, URZ, 0x1f, UR6 ;  /* 0x0000001fff047899 */ /* 0x000fe40008011406 */
[----:B------:R-:W-:Y:S02]  /*1590*/  USEL UR63, UR64, 0x10, UP0 ;  /* 0x00000010403f7887 */ /* 0x000fe40008000000 */
[----:B------:R-:W-:Y:S02]  /*15a0*/  ULEA.HI UR4, UR4, UR6, URZ, 0x6 ;  /* 0x0000000604047291 */ /* 0x000fe4000f8f30ff */
[----:B------:R-:W-:Y:S02]  /*15b0*/  UIADD3 UR51, UPT, UPT, UR63, -0x1, URZ ;  /* 0xffffffff3f337890 */ /* 0x000fe4000fffe0ff */
[----:B------:R-:W-:-:S02]  /*15c0*/  @UP1 UIADD3 UR51, UPT, UPT, UR63, URZ, URZ ;  /* 0x000000ff3f331290 */ /* 0x000fc4000fffe0ff */
[----:B------:R-:W-:Y:S02]  /*15d0*/  USHF.R.S32.HI UR60, URZ, 0x6, UR4 ;  /* 0x00000006ff3c7899 */ /* 0x000fe40008011404 */
[----:B------:R-:W-:Y:S02]  /*15e0*/  UIADD3 UR65, UPT, UPT, UR64, -UR63, URZ ;  /* 0x8000003f40417290 */ /* 0x000fe4000fffe0ff */
[----:B------:R-:W-:Y:S01]  /*15f0*/  UIADD3 UR51, UPT, UPT, UR51, 0x1, URZ ;  /* 0x0000000133337890 */ /* 0x000fe2000fffe0ff */
[----:B------:R-:W-:Y:S01]  /*1600*/  UMOV UR36, 0x1 ;  /* 0x0000000100247882 */ /* 0x000fe20000000000 */
[----:B-1--4-:R-:W-:-:S10]  /*1610*/  UMOV UR38, URZ ;  /* 0x000000ff00267c82 */ /* 0x012fd40008000000 */
.L_x_33:
[----:B------:R-:W-:Y:S01]  /*1620*/  IMAD.U32 R4, RZ, RZ, UR60 ;  /* 0x0000003cff047e24 */ /* 0x000fe2000f8e00ff */
[----:B------:R-:W1:Y:S04]  /*1630*/  LDCU UR59, c[0x0][0x5dc] ;  /* 0x0000bb80ff3b77ac */ /* 0x000e680008000800 */
[-C--:B------:R-:W-:Y:S01]  /*1640*/  IABS R0, R4.reuse ;  /* 0x0000000400007213 */ /* 0x080fe20000000000 */
[----:B------:R-:W2:Y:S01]  /*1650*/  LDCU UR50, c[0x0][0x5e0] ;  /* 0x0000bc00ff3277ac */ /* 0x000ea20008000800 */
[----:B------:R-:W-:Y:S02]  /*1660*/  IABS R4, R4 ;  /* 0x0000000400047213 */ /* 0x000fe40000000000 */
[----:B------:R-:W-:Y:S01]  /*1670*/  R2UR UR6, R0 ;  /* 0x00000000000672ca */ /* 0x000fe200000e0000 */
[----:B------:R-:W-:Y:S01]  /*1680*/  UMOV UR37, 0x400 ;  /* 0x0000040000257882 */ /* 0x000fe20000000000 */
[----:B------:R-:W-:Y:S01]  /*1690*/  USHF.L.U32 UR42, UR28, 0x7, URZ ;  /* 0x000000071c2a7899 */ /* 0x000fe200080006ff */
[----:B------:R-:W-:Y:S01]  /*16a0*/  UMOV UR19, URZ ;  /* 0x000000ff00137c82 */ /* 0x000fe20008000000 */
[----:B-1----:R-:W-:-:S09]  /*16b0*/  IMAD.U32 R3, RZ, RZ, UR59 ;  /* 0x0000003bff037e24 */ /* 0x002fd2000f8e00ff */
[----:B------:R-:W1:Y:S08]  /*16c0*/  I2F.RP R6, UR6 ;  /* 0x0000000600067d06 */ /* 0x000e700008209400 */
[----:B-1----:R-:W1:Y:S02]  /*16d0*/  MUFU.RCP R5, R6 ;  /* 0x0000000600057308 */ /* 0x002e640000001000 */
[----:B-1----:R-:W-:-:S06]  /*16e0*/  VIADD R5, R5, 0xffffffe ;  /* 0x0ffffffe05057836 */ /* 0x002fcc0000000000 */
[----:B------:R-:W1:Y:S02]  /*16f0*/  F2I.FTZ.U32.TRUNC.NTZ R0, R5 ;  /* 0x0000000500007305 */ /* 0x000e64000021f000 */
[----:B-1----:R-:W-:Y:S02]  /*1700*/  R2UR UR5, R0 ;  /* 0x00000000000572ca */ /* 0x002fe400000e0000 */
[----:B------:R-:W-:Y:S01]  /*1710*/  IABS R0, R3 ;  /* 0x0000000300007213 */ /* 0x000fe20000000000 */
[----:B------:R-:W-:-:S03]  /*1720*/  IMAD.U32 R3, RZ, RZ, UR22 ;  /* 0x00000016ff037e24 */ /* 0x000fc6000f8e00ff */
[----:B------:R-:W-:Y:S01]  /*1730*/  R2UR UR8, R0 ;  /* 0x00000000000872ca */ /* 0x000fe200000e0000 */
[----:B------:R-:W-:Y:S01]  /*1740*/  IMAD.MOV R0, RZ, RZ, -R4 ;  /* 0x000000ffff007224 */ /* 0x000fe200078e0a04 */
[----:B------:R-:W-:-:S04]  /*1750*/  IABS R3, R3 ;  /* 0x0000000300037213 */ /* 0x000fc80000000000 */
[----:B------:R-:W-:Y:S01]  /*1760*/  R2UR UR9, R3 ;  /* 0x00000000030972ca */ /* 0x000fe200000e0000 */
[----:B------:R-:W-:-:S04]  /*1770*/  UIADD3 UR4, UPT, UPT, URZ, -UR5, URZ ;  /* 0x80000005ff047290 */ /* 0x000fc8000fffe0ff */
[----:B------:R-:W-:Y:S02]  /*1780*/  UIMAD UR7, UR4, UR6, URZ ;  /* 0x00000006040772a4 */ /* 0x000fe4000f8e02ff */
[----:B------:R-:W1:Y:S01]  /*1790*/  I2F.RP R3, UR8 ;  /* 0x0000000800037d06 */ /* 0x000e620008209400 */
[----:B------:R-:W-:Y:S02]  /*17a0*/  UMOV UR4, URZ ;  /* 0x000000ff00047c82 */ /* 0x000fe40008000000 */
[----:B------:R-:W-:Y:S02]  /*17b0*/  UIMAD.WIDE.U32 UR4, UR5, UR7, UR4 ;  /* 0x00000007050472a5 */ /* 0x000fe4000f8e0004 */
[----:B------:R-:W-:-:S05]  /*17c0*/  R2UR UR7, R0 ;  /* 0x00000000000772ca */ /* 0x000fca00000e0000 */
[----:B------:R-:W-:Y:S02]  /*17d0*/  UMOV UR4, UR5 ;  /* 0x0000000500047c82 */ /* 0x000fe40008000000 */
[----:B------:R-:W-:Y:S01]  /*17e0*/  UIMAD.WIDE.U32 UR4, UR4, UR9, URZ ;  /* 0x00000009040472a5 */ /* 0x000fe2000f8e00ff */
[----:B-1----:R-:W1:Y:S06]  /*17f0*/  MUFU.RCP R3, R3 ;  /* 0x0000000300037308 */ /* 0x002e6c0000001000 */
[----:B------:R-:W-:Y:S02]  /*1800*/  UMOV UR4, UR5 ;  /* 0x0000000500047c82 */ /* 0x000fe40008000000 */
[----:B------:R-:W-:-:S04]  /*1810*/  UIMAD UR5, UR4, UR7, UR9 ;  /* 0x00000007040572a4 */ /* 0x000fc8000f8e0209 */
[----:B------:R-:W-:Y:S01]  /*1820*/  UISETP.GT.U32.AND UP0, UPT, UR6, UR5, UPT ;  /* 0x000000050600728c */ /* 0x000fe2000bf04070 */
[----:B-1----:R-:W-:-:S10]  /*1830*/  VIADD R4, R3, 0xffffffe ;  /* 0x0ffffffe03047836 */ /* 0x002fd40000000000 */
[----:B------:R-:W-:Y:S01]  /*1840*/  @!UP0 UIADD3 UR5, UPT, UPT, UR5, -UR6, URZ ;  /* 0x8000000605058290 */ /* 0x000fe2000fffe0ff */
[----:B------:R-:W1:Y:S01]  /*1850*/  F2I.FTZ.U32.TRUNC.NTZ R0, R4 ;  /* 0x0000000400007305 */ /* 0x000e62000021f000 */
[----:B------:R-:W-:Y:S02]  /*1860*/  @!UP0 UIADD3 UR4, UPT, UPT, UR4, 0x1, URZ ;  /* 0x0000000104048890 */ /* 0x000fe4000fffe0ff */
[----:B------:R-:W-:Y:S02]  /*1870*/  UISETP.GE.U32.AND UP1, UPT, UR5, UR6, UPT ;  /* 0x000000060500728c */ /* 0x000fe4000bf26070 */
[----:B------:R-:W-:-:S04]  /*1880*/  ULOP3.LUT UR5, UR22, UR60, URZ, 0x3c, !UPT ;  /* 0x0000003c16057292 */ /* 0x000fc8000f8e3cff */
[----:B------:R-:W-:-:S05]  /*1890*/  UISETP.GE.AND UP0, UPT, UR5, URZ, UPT ;  /* 0x000000ff0500728c */ /* 0x000fca000bf06270 */
[----:B------:R-:W-:Y:S01]  /*18a0*/  @UP1 UIADD3 UR4, UPT, UPT, UR4, 0x1, URZ ;  /* 0x0000000104041890 */ /* 0x000fe2000fffe0ff */
[----:B-1----:R-:W-:Y:S01]  /*18b0*/  R2UR UR5, R0 ;  /* 0x00000000000572ca */ /* 0x002fe200000e0000 */
[----:B------:R-:W-:Y:S01]  /*18c0*/  UISETP.NE.AND UP1, UPT, UR60, URZ, UPT ;  /* 0x000000ff3c00728c */ /* 0x000fe2000bf25270 */
[----:B--2---:R-:W-:-:S04]  /*18d0*/  IMAD.U32 R0, RZ, RZ, UR50 ;  /* 0x00000032ff007e24 */ /* 0x004fc8000f8e00ff */
[----:B------:R-:W-:Y:S01]  /*18e0*/  UMOV UR7, UR4 ;  /* 0x0000000400077c82 */ /* 0x000fe20008000000 */
[----:B------:R-:W-:Y:S01]  /*18f0*/  IABS R0, R0 ;  /* 0x0000000000007213 */ /* 0x000fe20000000000 */
[----:B------:R-:W-:-:S03]  /*1900*/  @!UP0 UIADD3 UR7, UPT, UPT, -UR7, URZ, URZ ;  /* 0x000000ff07078290 */ /* 0x000fc6000fffe1ff */
[----:B------:R-:W-:Y:S01]  /*1910*/  R2UR UR9, R0 ;  /* 0x00000000000972ca */ /* 0x000fe200000e0000 */
[----:B------:R-:W-:Y:S02]  /*1920*/  @!UP1 ULOP3.LUT UR7, URZ, UR60, URZ, 0x33, !UPT ;  /* 0x0000003cff079292 */ /* 0x000fe4000f8e33ff */
[----:B------:R-:W-:-:S04]  /*1930*/  UIADD3 UR4, UPT, UPT, URZ, -UR5, URZ ;  /* 0x80000005ff047290 */ /* 0x000fc8000fffe0ff */
[----:B------:R-:W-:Y:S01]  /*1940*/  IMAD.U32 R3, RZ, RZ, UR7 ;  /* 0x00000007ff037e24 */ /* 0x000fe2000f8e00ff */
[----:B------:R-:W-:-:S03]  /*1950*/  UIMAD UR6, UR4, UR8, URZ ;  /* 0x00000008040672a4 */ /* 0x000fc6000f8e02ff */
[----:B------:R-:W-:Y:S01]  /*1960*/  UMOV UR4, URZ ;  /* 0x000000ff00047c82 */ /* 0x000fe20008000000 */
[----:B------:R-:W-:Y:S01]  /*1970*/  IABS R3, R3 ;  /* 0x0000000300037213 */ /* 0x000fe20000000000 */
[----:B------:R-:W-:-:S03]  /*1980*/  UIMAD.WIDE.U32 UR4, UR5, UR6, UR4 ;  /* 0x00000006050472a5 */ /* 0x000fc6000f8e0004 */
[----:B------:R-:W-:Y:S02]  /*1990*/  R2UR UR10, R3 ;  /* 0x00000000030a72ca */ /* 0x000fe400000e0000 */
[----:B------:R-:W1:Y:S02]  /*19a0*/  I2F.RP R3, UR9 ;  /* 0x0000000900037d06 */ /* 0x000e640008209400 */
[----:B------:R-:W-:-:S09]  /*19b0*/  UMOV UR4, UR5 ;  /* 0x0000000500047c82 */ /* 0x000fd20008000000 */
[----:B------:R-:W-:Y:S01]  /*19c0*/  UIMAD.WIDE.U32 UR4, UR4, UR10, URZ ;  /* 0x0000000a040472a5 */ /* 0x000fe2000f8e00ff */
[----:B-1----:R-:W1:Y:S06]  /*19d0*/  MUFU.RCP R0, R3 ;  /* 0x0000000300007308 */ /* 0x002e6c0000001000 */
[----:B------:R-:W-:Y:S02]  /*19e0*/  UMOV UR4, UR5 ;  /* 0x0000000500047c82 */ /* 0x000fe40008000000 */
[----:B------:R-:W-:-:S04]  /*19f0*/  UIADD3 UR5, UPT, UPT, -UR4, URZ, URZ ;  /* 0x000000ff04057290 */ /* 0x000fc8000fffe1ff */
[----:B------:R-:W-:-:S04]  /*1a00*/  UIMAD UR5, UR8, UR5, UR10 ;  /* 0x00000005080572a4 */ /* 0x000fc8000f8e020a */
[----:B------:R-:W-:Y:S01]  /*1a10*/  UISETP.GT.U32.AND UP0, UPT, UR8, UR5, UPT ;  /* 0x000000050800728c */ /* 0x000fe2000bf04070 */
[----:B-1----:R-:W-:Y:S02]  /*1a20*/  VIADD R0, R0, 0xffffffe ;  /* 0x0ffffffe00007836 */ /* 0x002fe40000000000 */
[----:B------:R-:W-:-:S04]  /*1a30*/  IMAD.U32 R3, RZ, RZ, UR36 ;  /* 0x00000024ff037e24 */ /* 0x000fc8000f8e00ff */
[----:B------:R-:W1:Y:S04]  /*1a40*/  F2I.FTZ.U32.TRUNC.NTZ R0, R0 ;  /* 0x0000000000007305 */ /* 0x000e68000021f000 */
[----:B------:R-:W-:Y:S01]  /*1a50*/  @!UP0 UIADD3 UR5, UPT, UPT, UR5, -UR8, URZ ;  /* 0x8000000805058290 */ /* 0x000fe2000fffe0ff */
[----:B------:R-:W-:Y:S01]  /*1a60*/  SHF.L.U32 R3, R3, 0x1f, RZ ;  /* 0x0000001f03037819 */ /* 0x000fe200000006ff */
[----:B------:R-:W-:Y:S02]  /*1a70*/  @!UP0 UIADD3 UR4, UPT, UPT, UR4, 0x1, URZ ;  /* 0x0000000104048890 */ /* 0x000fe4000fffe0ff */
[----:B------:R-:W-:Y:S01]  /*1a80*/  UISETP.GE.U32.AND UP1, UPT, UR5, UR8, UPT ;  /* 0x000000080500728c */ /* 0x000fe2000bf26070 */
[----:B------:R-:W2:Y:S01]  /*1a90*/  S2UR UR8, SR_CgaCtaId ;  /* 0x00000000000879c3 */ /* 0x000ea20000008800 */
[----:B------:R-:W-:-:S04]  /*1aa0*/  ULOP3.LUT UR5, UR7, UR59, URZ, 0x3c, !UPT ;  /* 0x0000003b07057292 */ /* 0x000fc8000f8e3cff */
[----:B------:R-:W-:-:S03]  /*1ab0*/  UISETP.GE.AND UP0, UPT, UR5, URZ, UPT ;  /* 0x000000ff0500728c */ /* 0x000fc6000bf06270 */
[----:B-1----:R-:W-:Y:S02]  /*1ac0*/  R2UR UR5, R0 ;  /* 0x00000000000572ca */ /* 0x002fe400000e0000 */
[----:B------:R-:W-:Y:S02]  /*1ad0*/  @UP1 UIADD3 UR4, UPT, UPT, UR4, 0x1, URZ ;  /* 0x0000000104041890 */ /* 0x000fe4000fffe0ff */
[----:B------:R-:W-:-:S05]  /*1ae0*/  UISETP.NE.AND UP1, UPT, UR59, URZ, UPT ;  /* 0x000000ff3b00728c */ /* 0x000fca000bf25270 */
[----:B------:R-:W-:Y:S02]  /*1af0*/  UMOV UR6, UR4 ;  /* 0x0000000400067c82 */ /* 0x000fe40008000000 */
[----:B------:R-:W-:Y:S02]  /*1b00*/  @!UP0 UIADD3 UR6, UPT, UPT, -UR6, URZ, URZ ;  /* 0x000000ff06068290 */ /* 0x000fe4000fffe1ff */
[----:B------:R-:W-:Y:S02]  /*1b10*/  UIADD3 UR4, UPT, UPT, URZ, -UR5, URZ ;  /* 0x80000005ff047290 */ /* 0x000fe4000fffe0ff */
[----:B------:R-:W-:Y:S02]  /*1b20*/  @!UP1 ULOP3.LUT UR6, URZ, UR59, URZ, 0x33, !UPT ;  /* 0x0000003bff069292 */ /* 0x000fe4000f8e33ff */
[----:B--2---:R-:W-:-:S04]  /*1b30*/  ULEA UR37, UR8, UR37, 0x18 ;  /* 0x0000002508257291 */ /* 0x004fc8000f8ec0ff */
[----:B------:R-:W-:Y:S01]  /*1b40*/  ULEA UR8, UR38, UR37, 0x3 ;  /* 0x0000002526087291 */ /* 0x000fe2000f8e18ff */
[----:B------:R-:W-:-:S05]  /*1b50*/  IMAD.U32 R0, RZ, RZ, UR6 ;  /* 0x00000006ff007e24 */ /* 0x000fca000f8e00ff */
[----:B------:R-:W-:-:S03]  /*1b60*/  IABS R0, R0 ;  /* 0x0000000000007213 */ /* 0x000fc60000000000 */
[----:B------:R1:W2:Y:S01]  /*1b70*/  SYNCS.PHASECHK.TRANS64.TRYWAIT P0, [UR8+0x80], R3 ;  /* 0x00008003ff0075a7 */ /* 0x0002a20008001108 */
[----:B------:R-:W-:Y:S01]  /*1b80*/  R2UR UR10, R0 ;  /* 0x00000000000a72ca */ /* 0x000fe200000e0000 */
[----:B------:R-:W-:-:S03]  /*1b90*/  UIMAD UR8, UR4, UR9, URZ ;  /* 0x00000009040872a4 */ /* 0x000fc6000f8e02ff */
[----:B------:R-:W-:Y:S02]  /*1ba0*/  UMOV UR4, URZ ;  /* 0x000000ff00047c82 */ /* 0x000fe40008000000 */
[----:B------:R-:W-:Y:S02]  /*1bb0*/  UIMAD.WIDE.U32 UR4, UR5, UR8, UR4 ;  /* 0x00000008050472a5 */ /* 0x000fe4000f8e0004 */
[----:B------:R-:W-:-:S04]  /*1bc0*/  UIADD3 UR8, UPT, UPT, -UR6, URZ, URZ ;  /* 0x000000ff06087290 */ /* 0x000fc8000fffe1ff */
[----:B------:R-:W-:Y:S01]  /*1bd0*/  UIMAD UR59, UR59, UR8, UR7 ;  /* 0x000000083b3b72a4 */ /* 0x000fe2000f8e0207 */
[----:B------:R-:W-:Y:S02]  /*1be0*/  UMOV UR4, UR5 ;  /* 0x0000000500047c82 */ /* 0x000fe40008000000 */
[----:B------:R-:W-:-:S07]  /*1bf0*/  UIMAD.WIDE.U32 UR4, UR4, UR10, URZ ;  /* 0x0000000a040472a5 */ /* 0x000fce000f8e00ff */
[----:B------:R-:W-:Y:S02]  /*1c00*/  UMOV UR4, UR5 ;  /* 0x0000000500047c82 */ /* 0x000fe40008000000 */
[----:B------:R-:W-:-:S04]  /*1c10*/  UIADD3 UR5, UPT, UPT, -UR4, URZ, URZ ;  /* 0x000000ff04057290 */ /* 0x000fc8000fffe1ff */
[----:B------:R-:W-:-:S04]  /*1c20*/  UIMAD UR5, UR9, UR5, UR10 ;  /* 0x00000005090572a4 */ /* 0x000fc8000f8e020a */
[----:B------:R-:W-:-:S11]  /*1c30*/  UISETP.GT.U32.AND UP0, UPT, UR9, UR5, UPT ;  /* 0x000000050900728c */ /* 0x000fd6000bf04070 */
[----:B------:R-:W-:Y:S02]  /*1c40*/  @!UP0 UIADD3 UR5, UPT, UPT, UR5, -UR9, URZ ;  /* 0x8000000905058290 */ /* 0x000fe4000fffe0ff */
[----:B------:R-:W-:Y:S02]  /*1c50*/  @!UP0 UIADD3 UR4, UPT, UPT, UR4, 0x1, URZ ;  /* 0x0000000104048890 */ /* 0x000fe4000fffe0ff */
[----:B------:R-:W-:Y:S02]  /*1c60*/  UISETP.GE.U32.AND UP1, UPT, UR5, UR9, UPT ;  /* 0x000000090500728c */ /* 0x000fe4000bf26070 */
[----:B------:R-:W-:-:S04]  /*1c70*/  ULOP3.LUT UR5, UR6, UR50, URZ, 0x3c, !UPT ;  /* 0x0000003206057292 */ /* 0x000fc8000f8e3cff */
[----:B------:R-:W-:-:S05]  /*1c80*/  UISETP.GE.AND UP0, UPT, UR5, URZ, UPT ;  /* 0x000000ff0500728c */ /* 0x000fca000bf06270 */
[----:B------:R-:W-:Y:S02]  /*1c90*/  @UP1 UIADD3 UR4, UPT, UPT, UR4, 0x1, URZ ;  /* 0x0000000104041890 */ /* 0x000fe4000fffe0ff */
[----:B------:R-:W-:-:S05]  /*1ca0*/  UISETP.NE.AND UP1, UPT, UR50, URZ, UPT ;  /* 0x000000ff3200728c */ /* 0x000fca000bf25270 */
[----:B------:R-:W-:Y:S01]  /*1cb0*/  UMOV UR56, UR4 ;  /* 0x0000000400387c82 */ /* 0x000fe20008000000 */
[----:B------:R-:W-:Y:S02]  /*1cc0*/  UIADD3 UR4, UPT, UPT, -UR7, URZ, URZ ;  /* 0x000000ff07047290 */ /* 0x000fe4000fffe1ff */
[----:B------:R-:W-:Y:S02]  /*1cd0*/  @!UP0 UIADD3 UR56, UPT, UPT, -UR56, URZ, URZ ;  /* 0x000000ff38388290 */ /* 0x000fe4000fffe1ff */
[----:B------:R-:W-:Y:S02]  /*1ce0*/  UISETP.GE.U32.AND UP0, UPT, UR66, 0x3f, UPT ;  /* 0x0000003f4200788c */ /* 0x000fe4000bf06070 */
[----:B------:R-:W-:Y:S02]  /*1cf0*/  @!UP1 ULOP3.LUT UR56, URZ, UR50, URZ, 0x33, !UPT ;  /* 0x00000032ff389292 */ /* 0x000fe4000f8e33ff */
[----:B------:R-:W-:Y:S02]  /*1d00*/  UIMAD UR4, UR60, UR4, UR22 ;  /* 0x000000043c0472a4 */ /* 0x000fe4000f8e0216 */
[----:B------:R-:W-:-:S02]  /*1d10*/  UIADD3 UR5, UPT, UPT, -UR56, URZ, URZ ;  /* 0x000000ff38057290 */ /* 0x000fc4000fffe1ff */
[----:B------:R-:W-:Y:S02]  /*1d20*/  USHF.L.U32 UR10, UR4, 0x6, URZ ;  /* 0x00000006040a7899 */ /* 0x000fe400080006ff */
[----:B------:R-:W-:Y:S01]  /*1d30*/  UIMAD UR50, UR50, UR5, UR6 ;  /* 0x00000005323272a4 */ /* 0x000fe2000f8e0206 */
[----:B-1----:R-:W-:Y:S11]  /*1d40*/  BRA.U !UP0, `(.L_x_18) ;  /* 0x00000005086c7547 */ /* 0x002ff6000b800000 */
[----:B------:R-:W1:Y:S01]  /*1d50*/  LDCU.64 UR48, c[0x0][0x5c0] ;  /* 0x0000b800ff3077ac */ /* 0x000e620008000a00 */
[----:B------:R-:W1:Y:S01]  /*1d60*/  LDCU.64 UR34, c[0x0][0x5f8] ;  /* 0x0000bf00ff2277ac */ /* 0x000e620008000a00 */
[----:B------:R-:W3:Y:S01]  /*1d70*/  LDCU UR9, c[0x0][0x5c8] ;  /* 0x0000b900ff0977ac */ /* 0x000ee20008000800 */
[----:B------:R-:W3:Y:S01]  /*1d80*/  LDCU UR8, c[0x0][0x600] ;  /* 0x0000c000ff0877ac */ /* 0x000ee20008000800 */
[----:B------:R-:W4:Y:S01]  /*1d90*/  LDCU UR24, c[0x0][0x5a8] ;  /* 0x0000b500ff1877ac */ /* 0x000f220008000800 */
[----:B------:R-:W2:Y:S01]  /*1da0*/  LDCU UR23, c[0x0][0x59c] ;  /* 0x0000b380ff1777ac */ /* 0x000ea20008000800 */
[----:B-1----:R-:W-:Y:S01]  /*1db0*/  UIMAD UR48, UR59, UR48, UR34 ;  /* 0x000000303b3072a4 */ /* 0x002fe2000f8e0222 */
[----:B------:R-:W1:Y:S01]  /*1dc0*/  LDCU UR22, c[0x0][0x590] ;  /* 0x0000b200ff1677ac */ /* 0x000e620008000800 */
[----:B------:R-:W1:Y:S01]  /*1dd0*/  LDCU UR28, c[0x0][0x594] ;  /* 0x0000b280ff1c77ac */ /* 0x000e620008000800 */
[----:B------:R-:W1:Y:S01]  /*1de0*/  LDCU UR27, c[0x0][0x598] ;  /* 0x0000b300ff1b77ac */ /* 0x000e620008000800 */
[----:B------:R-:W1:Y:S01]  /*1df0*/  LDCU UR26, c[0x0][0x5ac] ;  /* 0x0000b580ff1a77ac */ /* 0x000e620008000800 */
[----:B------:R-:W1:Y:S01]  /*1e00*/  LDCU UR25, c[0x0][0x5b0] ;  /* 0x0000b600ff1977ac */ /* 0x000e620008000800 */
[----:B------:R-:W1:Y:S01]  /*1e10*/  LDCU UR5, c[0x0][0x5cc] ;  /* 0x0000b980ff0577ac */ /* 0x000e620008000800 */
[----:B------:R-:W1:Y:S01]  /*1e20*/  LDCU UR4, c[0x0][0x5ec] ;  /* 0x0000bd80ff0477ac */ /* 0x000e620008000800 */
[----:B------:R-:W1:Y:S01]  /*1e30*/  LDCU.64 UR20, c[0x0][0x5a0] ;  /* 0x0000b400ff1477ac */ /* 0x000e620008000a00 */
[----:B------:R-:W1:Y:S01]  /*1e40*/  LDCU.64 UR16, c[0x0][0x5d0] ;  /* 0x0000ba00ff1077ac */ /* 0x000e620008000a00 */
[----:B------:R-:W1:Y:S01]  /*1e50*/  LDCU.64 UR6, c[0x0][0x5f0] ;  /* 0x0000be00ff0677ac */ /* 0x000e620008000a00 */
[----:B------:R-:W-:-:S02]  /*1e60*/  UIMAD UR35, UR50, UR49, UR35 ;  /* 0x00000031322372a4 */ /* 0x000fc4000f8e0223 */
[----:B------:R-:W-:Y:S02]  /*1e70*/  UIADD3 UR46, UPT, UPT, UR42, 0x40, URZ ;  /* 0x000000402a2e7890 */ /* 0x000fe4000fffe0ff */
[----:B---3--:R-:W-:Y:S01]  /*1e80*/  UIMAD UR34, UR56, UR9, UR8 ;  /* 0x00000009382272a4 */ /* 0x008fe2000f8e0208 */
[----:B------:R-:W-:Y:S01]  /*1e90*/  UMOV UR18, URZ ;  /* 0x000000ff00127c82 */ /* 0x000fe20008000000 */
[----:B--2-4-:R-:W-:-:S10]  /*1ea0*/  UMOV UR11, UR38 ;  /* 0x00000026000b7c82 */ /* 0x014fd40008000000 */
.L_x_23:
[----:B------:R-:W-:Y:S01]  /*1eb0*/  @!P2 MOV R3, 0x3000 ;  /* 0x000030000003a802 */ /* 0x000fe20000000f00 */
[----:B------:R-:W-:Y:S01]  /*1ec0*/  ULEA UR41, UR11, UR37, 0x3 ;  /* 0x000000250b297291 */ /* 0x000fe2000f8e18ff */
[----:B----4-:R-:W-:Y:S11]  /*1ed0*/  @P0 BRA `(.L_x_19) ;  /* 0x0000000000100947 */ /* 0x010ff60003800000 */
[----:B------:R-:W-:Y:S04]  /*1ee0*/  MOV R0, UR36 ;  /* 0x0000002400007c02 */ /* 0x000fe80008000f00 */
[----:B------:R-:W-:Y:S04]  /*1ef0*/  SHF.L.U32 R5, R0, 0x1f, RZ ;  /* 0x0000001f00057819 */ /* 0x000fe800000006ff */
[----:B------:R-:W2:Y:S02]  /*1f00*/  SYNCS.PHASECHK.TRANS64.TRYWAIT P0, [UR41+0x80], R5 ;  /* 0x00008005ff0075a7 */ /* 0x000ea40008001129 */
[----:B--2---:R-:W-:Y:S05]  /*1f10*/  @!P0 BRA `(.L_x_20) ;  /* 0x0000007400508947 */ /* 0x004fea0003800000 */
.L_x_19:
[----:B------:R3:W-:Y:S01]  /*1f20*/  @!P2 SYNCS.ARRIVE.TRANS64 RZ, [UR41], R3 ;  /* 0x00000003ffffa9a7 */ /* 0x0007e20008000029 */
[----:B------:R-:W-:Y:S04]  /*1f30*/  BSSY.RECONVERGENT B0, `(.L_x_21) ;  /* 0x0000003000007945 */ /* 0x000fe80003800200 */
[----:B------:R-:W-:Y:S05]  /*1f40*/  @P3 BRA `(.L_x_22) ;  /* 0x0000000000043947 */ /* 0x000fea0003800000 */
[----:B-1----:R-:W-:Y:S05]  /*1f50*/  BPT.TRAP 0x1 ;  /* 0x000000040000795c */ /* 0x002fea0000300000 */
.L_x_22:
[----:B-1----:R-:W-:Y:S05]  /*1f60*/  BSYNC.RECONVERGENT B0 ;  /* 0x0000000000007941 */ /* 0x002fea0003800200 */
.L_x_21:
[----:B------:R-:W-:Y:S02]  /*1f70*/  UIADD3 UR8, UPT, UPT, UR11, 0x1, URZ ;  /* 0x000000010b087890 */ /* 0x000fe4000fffe0ff */
[----:B------:R-:W-:Y:S02]  /*1f80*/  USHF.L.U32 UR43, UR18, 0x5, URZ ;  /* 0x00000005122b7899 */ /* 0x000fe400080006ff */
[----:B------:R-:W-:Y:S02]  /*1f90*/  UISETP.NE.AND UP0, UPT, UR8, 0x10, UPT ;  /* 0x000000100800788c */ /* 0x000fe4000bf05270 */
[----:B------:R-:W-:Y:S02]  /*1fa0*/  UISETP.NE.AND UP2, UPT, UR23, 0x1, UPT ;  /* 0x000000011700788c */ /* 0x000fe4000bf45270 */
[----:B------:R-:W-:Y:S02]  /*1fb0*/  USEL UR9, URZ, 0x1, UP0 ;  /* 0x00000001ff097887 */ /* 0x000fe40008000000 */
[----:B------:R-:W-:Y:S02]  /*1fc0*/  USEL UR38, UR8, URZ, UP0 ;  /* 0x000000ff08267287 */ /* 0x000fe40008000000 */
[----:B------:R-:W-:Y:S02]  /*1fd0*/  ULOP3.LUT UR36, UR36, UR9, URZ, 0x3c, !UPT ;  /* 0x0000000924247292 */ /* 0x000fe4000f8e3cff */
[----:B------:R-:W-:Y:S02]  /*1fe0*/  ULEA UR8, UR38, UR37, 0x3 ;  /* 0x0000002526087291 */ /* 0x000fe4000f8e18ff */
[----:B------:R-:W-:Y:S02]  /*1ff0*/  UISETP.NE.AND UP0, UPT, UR22, 0x1, UPT ;  /* 0x000000011600788c */ /* 0x000fe4000bf05270 */
[----:B------:R-:W-:Y:S01]  /*2000*/  UIADD3 UR30, UP1, UPT, UR54, 0x80, URZ ;  /* 0x00000080361e7890 */ /* 0x000fe2000ff3e0ff */
[----:B--2---:R-:W-:Y:S01]  /*2010*/  MOV R0, UR36 ;  /* 0x0000002400007c02 */ /* 0x004fe20008000f00 */
[----:B------:R-:W-:Y:S02]  /*2020*/  ULEA UR19, UR11, UR37, 0xc ;  /* 0x000000250b137291 */ /* 0x000fe4000f8e60ff */
[----:B------:R-:W-:Y:S01]  /*2030*/  UIADD3.X UR31, UPT, UPT, URZ, UR55, URZ, UP1, !UPT ;  /* 0x00000037ff1f7290 */ /* 0x000fe20008ffe4ff */
[----:B---3--:R-:W-:Y:S01]  /*2040*/  SHF.L.U32 R3, R0, 0x1f, RZ ;  /* 0x0000001f00037819 */ /* 0x008fe200000006ff */
[----:B------:R-:W-:Y:S01]  /*2050*/  UIADD3 UR18, UPT, UPT, UR18, 0x1, URZ ;  /* 0x0000000112127890 */ /* 0x000fe2000fffe0ff */
[----:B------:R-:W-:Y:S02]  /*2060*/  UMOV UR52, 0x0 ;  /* 0x0000000000347882 */ /* 0x000fe40000000000 */
[----:B------:R3:W4:Y:S01]  /*2070*/  SYNCS.PHASECHK.TRANS64.TRYWAIT P0, [UR8+0x80], R3 ;  /* 0x00008003ff0075a7 */ /* 0x0007220008001108 */
[----:B------:R-:W-:Y:S02]  /*2080*/  UIMAD.WIDE.U32 UR8, UR43, UR28, URZ ;  /* 0x0000001c2b0872a5 */ /* 0x000fe4000f8e00ff */
[----:B------:R-:W-:Y:S02]  /*2090*/  ULEA UR8, UR35, UR48, 0x5 ;  /* 0x0000003023087291 */ /* 0x000fe4000f8e28ff */
[----:B------:R-:W-:Y:S02]  /*20a0*/  USHF.R.U32.HI UR9, URZ, UR27, UR9 ;  /* 0x0000001bff097299 */ /* 0x000fe40008011609 */
[----:B------:R-:W-:Y:S02]  /*20b0*/  ULEA UR29, UR34, UR8, 0xa ;  /* 0x00000008221d7291 */ /* 0x000fe4000f8e50ff */
[----:B------:R-:W-:Y:S02]  /*20c0*/  USEL UR9, UR43, UR9, !UP0 ;  /* 0x000000092b097287 */ /* 0x000fe4000c000000 */
[----:B------:R-:W-:Y:S02]  /*20d0*/  UIADD3 UR32, UP0, UPT, UR54, 0x180, URZ ;  /* 0x0000018036207890 */ /* 0x000fe4000ff1e0ff */
[----:B------:R-:W-:Y:S02]  /*20e0*/  UIMAD.WIDE.U32 UR12, UR9, UR20, URZ ;  /* 0x00000014090c72a5 */ /* 0x000fe4000f8e00ff */
[----:B------:R-:W-:Y:S02]  /*20f0*/  ULEA UR12, UR11, UR37, 0xd ;  /* 0x000000250b0c7291 */ /* 0x000fe4000f8e68ff */
[----:B------:R-:W-:Y:S02]  /*2100*/  USHF.R.U32.HI UR13, URZ, UR21, UR13 ;  /* 0x00000015ff0d7299 */ /* 0x000fe4000801160d */
[----:B------:R-:W-:Y:S02]  /*2110*/  UIADD3 UR40, UPT, UPT, UR12, 0x6400, URZ ;  /* 0x000064000c287890 */ /* 0x000fe4000fffe0ff */
[----:B------:R-:W-:Y:S02]  /*2120*/  USEL UR13, UR9, UR13, !UP2 ;  /* 0x0000000d090d7287 */ /* 0x000fe4000d000000 */
[----:B------:R-:W-:Y:S02]  /*2130*/  UISETP.NE.AND UP2, UPT, UR24, 0x1, UPT ;  /* 0x000000011800788c */ /* 0x000fe4000bf45270 */
[----:B------:R-:W-:Y:S02]  /*2140*/  UIMAD.WIDE.U32 UR14, UR13, UR26, URZ ;  /* 0x0000001a0d0e72a5 */ /* 0x000fe4000f8e00ff */
[----:B------:R-:W-:Y:S02]  /*2150*/  UIADD3 UR44, UPT, UPT, UR12, 0x7400, URZ ;  /* 0x000074000c2c7890 */ /* 0x000fe4000fffe0ff */
[----:B------:R-:W-:Y:S02]  /*2160*/  UIADD3 UR12, UPT, UPT, -UR9, URZ, URZ ;  /* 0x000000ff090c7290 */ /* 0x000fe4000fffe1ff */
[----:B------:R-:W-:Y:S02]  /*2170*/  UIADD3.X UR33, UPT, UPT, URZ, UR55, URZ, UP0, !UPT ;  /* 0x00000037ff217290 */ /* 0x000fe400087fe4ff */
[----:B------:R-:W-:Y:S02]  /*2180*/  UIMAD UR12, UR22, UR12, UR43 ;  /* 0x0000000c160c72a4 */ /* 0x000fe4000f8e022b */
[----:B------:R-:W-:Y:S01]  /*2190*/  UISETP.NE.AND UP0, UPT, UR18, UR51, UPT ;  /* 0x000000331200728c */ /* 0x000fe2000bf05270 */
[----:B------:R-:W-:Y:S01]  /*21a0*/  UMOV UR53, 0x10000000 ;  /* 0x1000000000357882 */ /* 0x000fe20000000000 */
[----:B------:R-:W-:Y:S01]  /*21b0*/  UMOV UR45, UR41 ;  /* 0x00000029002d7c82 */ /* 0x000fe20008000000 */
[----:B------:R-:W-:Y:S01]  /*21c0*/  UTMALDG.2D [UR40], [UR30], desc[UR52] ;  /* 0x000034281e0075b4 */ /* 0x000fe20008009000 */
[----:B------:R-:W-:Y:S01]  /*21d0*/  UMOV UR47, UR43 ;  /* 0x0000002b002f7c82 */ /* 0x000fe20008000000 */
[----:B------:R-:W-:Y:S02]  /*21e0*/  UMOV UR8, UR15 ;  /* 0x0000000f00087c82 */ /* 0x000fe40008000000 */
[----:B------:R-:W-:Y:S02]  /*21f0*/  USHF.R.U32.HI UR11, URZ, UR25, UR8 ;  /* 0x00000019ff0b7299 */ /* 0x000fe40008011608 */
[----:B------:R-:W-:Y:S02]  /*2200*/  UIADD3 UR8, UPT, UPT, UR19, 0x26400, URZ ;  /* 0x0002640013087890 */ /* 0x000fe4000fffe0ff */
[----:B------:R-:W-:Y:S01]  /*2210*/  USEL UR14, UR13, UR11, !UP2 ;  /* 0x0000000b0d0e7287 */ /* 0x000fe2000d000000 */
[----:B------:R-:W-:Y:S01]  /*2220*/  UTMALDG.2D [UR44], [UR30], desc[UR52] ;  /* 0x0000342c1e0075b4 */ /* 0x000fe20008009000 */
[----:B------:R-:W-:Y:S02]  /*2230*/  UIADD3 UR11, UPT, UPT, -UR13, URZ, URZ ;  /* 0x000000ff0d0b7290 */ /* 0x000fe4000fffe1ff */
[----:B------:R-:W-:Y:S02]  /*2240*/  UIADD3 UR15, UPT, UPT, -UR14, URZ, URZ ;  /* 0x000000ff0e0f7290 */ /* 0x000fe4000fffe1ff */
[----:B------:R-:W-:Y:S02]  /*2250*/  UIMAD UR9, UR23, UR11, UR9 ;  /* 0x0000000b170972a4 */ /* 0x000fe4000f8e0209 */
[----:B------:R-:W-:Y:S02]  /*2260*/  UIMAD UR13, UR24, UR15, UR13 ;  /* 0x0000000f180d72a4 */ /* 0x000fe4000f8e020d */
[----:B------:R-:W-:Y:S02]  /*2270*/  UIMAD UR11, UR12, UR5, UR4 ;  /* 0x000000050c0b72a4 */ /* 0x000fe4000f8e0204 */
[----:B------:R-:W-:Y:S02]  /*2280*/  UIMAD UR12, UR9, UR16, UR6 ;  /* 0x00000010090c72a4 */ /* 0x000fe4000f8e0206 */
[----:B------:R-:W-:Y:S02]  /*2290*/  UIMAD UR13, UR13, UR17, UR7 ;  /* 0x000000110d0d72a4 */ /* 0x000fe4000f8e0207 */
[----:B------:R-:W-:Y:S01]  /*22a0*/  UPRMT UR15, UR29, 0x5410, URZ ;  /* 0x000054101d0f7896 */ /* 0x000fe200080000ff */
[----:B------:R-:W-:Y:S01]  /*22b0*/  UMOV UR9, UR41 ;  /* 0x0000002900097c82 */ /* 0x000fe20008000000 */
[----:B------:R-:W-:Y:S07]  /*22c0*/  UMOV UR19, UR51 ;  /* 0x0000003300137c82 */ /* 0x000fee0008000000 */
[----:B------:R1:W-:Y:S02]  /*22d0*/  UTMALDG.5D.IM2COL [UR8], [UR32], UR15 ;  /* 0x00000008200073b4 */ /* 0x0003e4000806000f */
[----:B-1----:R-:W-:Y:S01]  /*22e0*/  UMOV UR11, UR38 ;  /* 0x00000026000b7c82 */ /* 0x002fe20008000000 */
[----:B---3--:R-:W-:Y:S05]  /*22f0*/  BRA.U UP0, `(.L_x_23) ;  /* 0xfffffff900ec7547 */ /* 0x008fea000b83ffff */
.L_x_18:
[----:B------:R-:W-:Y:S01]  /*2300*/  ULEA UR4, UR38, UR37, 0x3 ;  /* 0x0000002526047291 */ /* 0x000fe2000f8e18ff */
[----:B------:R-:W-:Y:S01]  /*2310*/  MOV R0, UR36 ;  /* 0x0000002400007c02 */ /* 0x000fe20008000f00 */
[----:B------:R-:W-:Y:S01]  /*2320*/  @!P1 SYNCS.ARRIVE.TRANS64.A1T0 RZ, [UR37+0x138], RZ ;  /* 0x000138ffffff99a7 */ /* 0x000fe20008100025 */
[----:B------:R-:W-:Y:S02]  /*2330*/  UISETP.GT.AND UP0, UPT, UR64, UR63, UPT ;  /* 0x0000003f4000728c */ /* 0x000fe4000bf04270 */
[----:B------:R-:W-:-:S04]  /*2340*/  SHF.L.U32 R0, R0, 0x1f, RZ ;  /* 0x0000001f00007819 */ /* 0x000fc800000006ff */
[----:B--2-4-:R1:W2:Y:S03]  /*2350*/  SYNCS.PHASECHK.TRANS64.TRYWAIT P0, [UR4+0x80], R0 ;  /* 0x00008000ff0075a7 */ /* 0x0142a60008001104 */
[----:B------:R-:W-:Y:S05]  /*2360*/  BRA.U !UP0, `(.L_x_24) ;  /* 0x00000005086c7547 */ /* 0x000fea000b800000 */
[----:B------:R-:W3:Y:S01]  /*2370*/  LDCU.64 UR12, c[0x0][0x5c0] ;  /* 0x0000b800ff0c77ac */ /* 0x000ee20008000a00 */
[----:B------:R-:W3:Y:S01]  /*2380*/  LDCU.64 UR8, c[0x0][0x5f8] ;  /* 0x0000bf00ff0877ac */ /* 0x000ee20008000a00 */
[----:B------:R-:W4:Y:S01]  /*2390*/  LDCU UR11, c[0x0][0x5c8] ;  /* 0x0000b900ff0b77ac */ /* 0x000f220008000800 */
[----:B------:R-:W4:Y:S01]  /*23a0*/  LDCU UR43, c[0x0][0x600] ;  /* 0x0000c000ff2b77ac */ /* 0x000f220008000800 */
[----:B------:R-:W1:Y:S01]  /*23b0*/  LDCU UR23, c[0x0][0x5a8] ;  /* 0x0000b500ff1777ac */ /* 0x000e620008000800 */
[----:B------:R-:W1:Y:S01]  /*23c0*/  LDCU UR22, c[0x0][0x59c] ;  /* 0x0000b380ff1677ac */ /* 0x000e620008000800 */
[----:B---3--:R-:W-:Y:S01]  /*23d0*/  UIMAD UR48, UR50, UR13, UR9 ;  /* 0x0000000d323072a4 */ /* 0x008fe2000f8e0209 */
[----:B------:R-:W3:Y:S01]  /*23e0*/  LDCU UR18, c[0x0][0x590] ;  /* 0x0000b200ff1277ac */ /* 0x000ee20008000800 */
[----:B----4-:R-:W-:Y:S01]  /*23f0*/  UIMAD UR43, UR56, UR11, UR43 ;  /* 0x0000000b382b72a4 */ /* 0x010fe2000f8e022b */
[----:B------:R-:W4:Y:S01]  /*2400*/  LDCU UR27, c[0x0][0x594] ;  /* 0x0000b280ff1b77ac */ /* 0x000f220008000800 */
        /* <DEDUP_REMOVED lines=9> */
[----:B------:R-:W-:Y:S02]  /*24a0*/  UIADD3 UR50, UPT, UPT, UR65, UR19, URZ ;  /* 0x0000001341327290 */ /* 0x000fe4000fffe0ff */
[----:B------:R-:W-:Y:S01]  /*24b0*/  UIADD3 UR46, UPT, UPT, UR42, 0x40, URZ ;  /* 0x000000402a2e7890 */ /* 0x000fe2000fffe0ff */
[----:B------:R-:W-:-:S11]  /*24c0*/  UMOV UR11, UR38 ;  /* 0x00000026000b7c82 */ /* 0x000fd60008000000 */
.L_x_29:
[----:B------:R-:W-:Y:S01]  /*24d0*/  @!P2 MOV R3, 0x3000 ;  /* 0x000030000003a802 */ /* 0x000fe20000000f00 */
[----:B------:R-:W-:Y:S01]  /*24e0*/  ULEA UR33, UR11, UR37, 0x3 ;  /* 0x000000250b217291 */ /* 0x000fe2000f8e18ff */
[----:B--2---:R-:W-:Y:S11]  /*24f0*/  @P0 BRA `(.L_x_25) ;  /* 0x0000000000100947 */ /* 0x004ff60003800000 */
[----:B-1----:R-:W-:Y:S04]  /*2500*/  MOV R0, UR36 ;  /* 0x0000002400007c02 */ /* 0x002fe80008000f00 */
[----:B------:R-:W-:Y:S04]  /*2510*/  SHF.L.U32 R5, R0, 0x1f, RZ ;  /* 0x0000001f00057819 */ /* 0x000fe800000006ff */
[----:B------:R-:W1:Y:S02]  /*2520*/  SYNCS.PHASECHK.TRANS64.TRYWAIT P0, [UR33+0x80], R5 ;  /* 0x00008005ff0075a7 */ /* 0x000e640008001121 */
[----:B-1----:R-:W-:Y:S05]  /*2530*/  @!P0 BRA `(.L_x_26) ;  /* 0x0000006c00e08947 */ /* 0x002fea0003800000 */
.L_x_25:
[----:B------:R2:W-:Y:S01]  /*2540*/  @!P2 SYNCS.ARRIVE.TRANS64 RZ, [UR33], R3 ;  /* 0x00000003ffffa9a7 */ /* 0x0005e20008000021 */
[----:B------:R-:W-:Y:S04]  /*2550*/  BSSY.RECONVERGENT B0, `(.L_x_27) ;  /* 0x0000003000007945 */ /* 0x000fe80003800200 */
[----:B------:R-:W-:Y:S05]  /*2560*/  @P3 BRA `(.L_x_28) ;  /* 0x0000000000043947 */ /* 0x000fea0003800000 */
[----:B-1-34-:R-:W-:Y:S05]  /*2570*/  BPT.TRAP 0x1 ;  /* 0x000000040000795c */ /* 0x01afea0000300000 */
.L_x_28:
[----:B-1-34-:R-:W-:Y:S05]  /*2580*/  BSYNC.RECONVERGENT B0 ;  /* 0x0000000000007941 */ /* 0x01afea0003800200 */
.L_x_27:
[----:B------:R-:W-:Y:S02]  /*2590*/  UIADD3 UR8, UPT, UPT, UR11, 0x1, URZ ;  /* 0x000000010b087890 */ /* 0x000fe4000fffe0ff */
[----:B------:R-:W-:Y:S02]  /*25a0*/  USHF.L.U32 UR35, UR19, 0x5, URZ ;  /* 0x0000000513237899 */ /* 0x000fe400080006ff */
[----:B------:R-:W-:Y:S02]  /*25b0*/  UISETP.NE.AND UP0, UPT, UR8, 0x10, UPT ;  /* 0x000000100800788c */ /* 0x000fe4000bf05270 */
[----:B------:R-:W-:Y:S02]  /*25c0*/  UIADD3 UR28, UP1, UPT, UR54, 0x80, URZ ;  /* 0x00000080361c7890 */ /* 0x000fe4000ff3e0ff */
[----:B------:R-:W-:Y:S02]  /*25d0*/  USEL UR9, URZ, 0x1, UP0 ;  /* 0x00000001ff097887 */ /* 0x000fe40008000000 */
[----:B------:R-:W-:Y:S02]  /*25e0*/  USEL UR38, UR8, URZ, UP0 ;  /* 0x000000ff08267287 */ /* 0x000fe40008000000 */
[----:B------:R-:W-:Y:S02]  /*25f0*/  ULOP3.LUT UR36, UR36, UR9, URZ, 0x3c, !UPT ;  /* 0x0000000924247292 */ /* 0x000fe4000f8e3cff */
[----:B------:R-:W-:Y:S02]  /*2600*/  ULEA UR8, UR38, UR37, 0x3 ;  /* 0x0000002526087291 */ /* 0x000fe4000f8e18ff */
[----:B------:R-:W-:Y:S02]  /*2610*/  UISETP.NE.AND UP0, UPT, UR18, 0x1, UPT ;  /* 0x000000011200788c */ /* 0x000fe4000bf05270 */
[----:B------:R-:W-:Y:S01]  /*2620*/  ULEA UR30, UR11, UR37, 0xd ;  /* 0x000000250b1e7291 */ /* 0x000fe2000f8e68ff */
[----:B------:R-:W-:Y:S01]  /*2630*/  MOV R0, UR36 ;  /* 0x0000002400007c02 */ /* 0x000fe20008000f00 */
[----:B------:R-:W-:Y:S02]  /*2640*/  UISETP.NE.AND UP2, UPT, UR23, 0x1, UPT ;  /* 0x000000011700788c */ /* 0x000fe4000bf45270 */
[----:B------:R-:W-:Y:S01]  /*2650*/  UIADD3.X UR29, UPT, UPT, URZ, UR55, URZ, UP1, !UPT ;  /* 0x00000037ff1d7290 */ /* 0x000fe20008ffe4ff */
[----:B--2---:R-:W-:Y:S01]  /*2660*/  SHF.L.U32 R3, R0, 0x1f, RZ ;  /* 0x0000001f00037819 */ /* 0x004fe200000006ff */
[----:B------:R-:W-:Y:S02]  /*2670*/  UIADD3 UR32, UPT, UPT, UR30, 0x6400, URZ ;  /* 0x000064001e207890 */ /* 0x000fe4000fffe0ff */
[----:B------:R-:W-:Y:S01]  /*2680*/  UIADD3 UR44, UPT, UPT, UR30, 0x7400, URZ ;  /* 0x000074001e2c7890 */ /* 0x000fe2000fffe0ff */
[----:B------:R1:W2:Y:S01]  /*2690*/  SYNCS.PHASECHK.TRANS64.TRYWAIT P0, [UR8+0x80], R3 ;  /* 0x00008003ff0075a7 */ /* 0x0002a20008001108 */
[----:B------:R-:W-:Y:S02]  /*26a0*/  UIMAD.WIDE.U32 UR8, UR35, UR27, URZ ;  /* 0x0000001b230872a5 */ /* 0x000fe4000f8e00ff */
[----:B------:R-:W-:Y:S02]  /*26b0*/  ULEA UR8, UR48, UR49, 0x5 ;  /* 0x0000003130087291 */ /* 0x000fe4000f8e28ff */
[----:B------:R-:W-:Y:S02]  /*26c0*/  USHF.R.U32.HI UR9, URZ, UR26, UR9 ;  /* 0x0000001aff097299 */ /* 0x000fe40008011609 */
[----:B------:R-:W-:Y:S02]  /*26d0*/  ULEA UR31, UR43, UR8, 0xa ;  /* 0x000000082b1f7291 */ /* 0x000fe4000f8e50ff */
[----:B------:R-:W-:Y:S02]  /*26e0*/  USEL UR9, UR35, UR9, !UP0 ;  /* 0x0000000923097287 */ /* 0x000fe4000c000000 */
[----:B------:R-:W-:Y:S02]  /*26f0*/  UISETP.NE.AND UP0, UPT, UR22, 0x1, UPT ;  /* 0x000000011600788c */ /* 0x000fe4000bf05270 */
[----:B------:R-:W-:Y:S02]  /*2700*/  UIMAD.WIDE.U32 UR12, UR9, UR20, URZ ;  /* 0x00000014090c72a5 */ /* 0x000fe4000f8e00ff */
[----:B------:R-:W-:Y:S02]  /*2710*/  ULEA UR12, UR11, UR37, 0xc ;  /* 0x000000250b0c7291 */ /* 0x000fe4000f8e60ff */
[----:B------:R-:W-:Y:S02]  /*2720*/  USHF.R.U32.HI UR13, URZ, UR21, UR13 ;  /* 0x00000015ff0d7299 */ /* 0x000fe4000801160d */
[----:B------:R-:W-:Y:S02]  /*2730*/  UIADD3 UR19, UPT, UPT, UR19, 0x1, URZ ;  /* 0x0000000113137890 */ /* 0x000fe4000fffe0ff */
[----:B------:R-:W-:Y:S02]  /*2740*/  USEL UR13, UR9, UR13, !UP0 ;  /* 0x0000000d090d7287 */ /* 0x000fe4000c000000 */
[----:B------:R-:W-:Y:S02]  /*2750*/  UIADD3 UR40, UP0, UPT, UR54, 0x180, URZ ;  /* 0x0000018036287890 */ /* 0x000fe4000ff1e0ff */
[----:B------:R-:W-:Y:S02]  /*2760*/  UIMAD.WIDE.U32 UR14, UR13, UR25, URZ ;  /* 0x000000190d0e72a5 */ /* 0x000fe4000f8e00ff */
[----:B------:R-:W-:Y:S02]  /*2770*/  UIADD3.X UR41, UPT, UPT, URZ, UR55, URZ, UP0, !UPT ;  /* 0x00000037ff297290 */ /* 0x000fe400087fe4ff */
[----:B------:R-:W-:Y:S01]  /*2780*/  UISETP.NE.AND UP0, UPT, UR19, UR50, UPT ;  /* 0x000000321300728c */ /* 0x000fe2000bf05270 */
[----:B------:R-:W-:Y:S01]  /*2790*/  UMOV UR52, 0x0 ;  /* 0x0000000000347882 */ /* 0x000fe20000000000 */
[----:B------:R-:W-:Y:S01]  /*27a0*/  UMOV UR53, 0x10000000 ;  /* 0x1000000000357882 */ /* 0x000fe20000000000 */
[----:B------:R-:W-:Y:S01]  /*27b0*/  UMOV UR34, UR42 ;  /* 0x0000002a00227c82 */ /* 0x000fe20008000000 */
        /* <DEDUP_REMOVED lines=10> */
[----:B------:R-:W-:Y:S02]  /*2860*/  UIADD3 UR15, UPT, UPT, -UR14, URZ, URZ ;  /* 0x000000ff0e0f7290 */ /* 0x000fe4000fffe1ff */
[----:B------:R-:W-:Y:S02]  /*2870*/  UIMAD UR12, UR18, UR12, UR35 ;  /* 0x0000000c120c72a4 */ /* 0x000fe4000f8e0223 */
[----:B------:R-:W-:Y:S02]  /*2880*/  UIMAD UR9, UR22, UR11, UR9 ;  /* 0x0000000b160972a4 */ /* 0x000fe4000f8e0209 */
[----:B------:R-:W-:Y:S02]  /*2890*/  UIMAD UR13, UR23, UR15, UR13 ;  /* 0x0000000f170d72a4 */ /* 0x000fe4000f8e020d */
[----:B------:R-:W-:Y:S02]  /*28a0*/  UIMAD UR11, UR12, UR5, UR4 ;  /* 0x000000050c0b72a4 */ /* 0x000fe4000f8e0204 */
[----:B------:R-:W-:Y:S02]  /*28b0*/  UIMAD UR12, UR9, UR16, UR6 ;  /* 0x00000010090c72a4 */ /* 0x000fe4000f8e0206 */
[----:B------:R-:W-:Y:S02]  /*28c0*/  UIMAD UR13, UR13, UR17, UR7 ;  /* 0x000000110d0d72a4 */ /* 0x000fe4000f8e0207 */
[----:B------:R-:W-:Y:S01]  /*28d0*/  UPRMT UR15, UR31, 0x5410, URZ ;  /* 0x000054101f0f7896 */ /* 0x000fe200080000ff */
[----:B------:R-:W-:Y:S08]  /*28e0*/  UMOV UR9, UR33 ;  /* 0x0000002100097c82 */ /* 0x000ff00008000000 */
[----:B------:R3:W-:Y:S02]  /*28f0*/  UTMALDG.5D.IM2COL [UR8], [UR40], UR15 ;  /* 0x00000008280073b4 */ /* 0x0007e4000806000f */
[----:B---3--:R-:W-:Y:S01]  /*2900*/  UMOV UR11, UR38 ;  /* 0x00000026000b7c82 */ /* 0x008fe20008000000 */
[----:B-1----:R-:W-:Y:S05]  /*2910*/  BRA.U UP0, `(.L_x_29) ;  /* 0xfffffff900ec7547 */ /* 0x002fea000b83ffff */
.L_x_24:
[----:B------:R-:W-:Y:S01]  /*2920*/  SHF.L.U32 R3, R2, 0x1f, RZ ;  /* 0x0000001f02037819 */ /* 0x000fe200000006ff */
[----:B------:R-:W-:-:S03]  /*2930*/  NOP ;  /* 0x0000000000007918 */ /* 0x000fc60000000000 */
[----:B--2---:R-:W2:Y:S02]  /*2940*/  SYNCS.PHASECHK.TRANS64.TRYWAIT P0, [UR37+0x140], R3 ;  /* 0x00014003ff0075a7 */ /* 0x004ea40008001125 */
[----:B--2---:R-:W-:Y:S05]  /*2950*/  @!P0 BRA `(.L_x_30) ;  /* 0x0000006800f08947 */ /* 0x004fea0003800000 */
.L_x_123:
[----:B------:R-:W2:Y:S01]  /*2960*/  LDS.128 R4, [UR37+0x180] ;  /* 0x00018025ff047984 */ /* 0x000ea20008000c00 */
[----:B------:R-:W-:Y:S02]  /*2970*/  UIADD3 UR4, UPT, UPT, UR37, 0x148, URZ ;  /* 0x0000014825047890 */ /* 0x000fe4000fffe0ff */
[----:B------:R-:W-:Y:S01]  /*2980*/  UISETP.GE.AND UP0, UPT, UR39, 0x1, UPT ;  /* 0x000000012700788c */ /* 0x000fe2000bf06270 */
[----:B------:R-:W-:Y:S01]  /*2990*/  @!PT LDS RZ, [RZ] ;  /* 0x00000000fffff984 */ /* 0x000fe20000000800 */
[----:B------:R-:W-:Y:S01]  /*29a0*/  @!PT LDS RZ, [RZ] ;  /* 0x00000000fffff984 */ /* 0x000fe20000000800 */
[----:B------:R-:W-:Y:S01]  /*29b0*/  @!PT LDS RZ, [RZ] ;  /* 0x00000000fffff984 */ /* 0x000fe20000000800 */
[----:B------:R-:W-:Y:S01]  /*29c0*/  @!PT LDS RZ, [RZ] ;  /* 0x00000000fffff984 */ /* 0x000fe20000000800 */
[----:B------:R3:W-:Y:S06]  /*29d0*/  MEMBAR.ALL.CTA ;  /* 0x0000000000007992 */ /* 0x0007ec0000008000 */
[----:B---3--:R-:W3:Y:S01]  /*29e0*/  FENCE.VIEW.ASYNC.S ;  /* 0x00000000000073c6 */ /* 0x008ee20000000000 */
[----:B------:R-:W-:-:S09]  /*29f0*/  UPRMT UR4, URZ, 0x654, UR4 ;  /* 0x00000654ff047896 */ /* 0x000fd20008000004 */
[----:B---3--:R-:W-:Y:S01]  /*2a00*/  SYNCS.ARRIVE.TRANS64.RED.A1T0 RZ, [UR4], RZ ;  /* 0x000000ffffff79a7 */ /* 0x008fe20008100404 */
[----:B--2---:R-:W-:-:S13]  /*2a10*/  LOP3.LUT P0, RZ, R6, 0x1, RZ, 0xc0, !PT ;  /* 0x0000000106ff7812 */ /* 0x004fda000780c0ff */
[----:B------:R-:W-:Y:S01]  /*2a20*/  VOTEU.ANY UP1, P0 ;  /* 0x0000000000ff7886 */ /* 0x000fe20000020100 */
[----:B------:R-:W-:-:S13]  /*2a30*/  PLOP3.LUT P0, PT, PT, PT, UP1, 0x80, 0x8 ;  /* 0x000000000008781c */ /* 0x000fda0003f0f018 */
[----:B-1----:R-:W-:Y:S02]  /*2a40*/  @P0 MOV R0, R4 ;  /* 0x0000000400000202 */ /* 0x002fe40000000f00 */
[----:B------:R-:W-:Y:S02]  /*2a50*/  @P0 LOP3.LUT R4, R5, 0xffff, RZ, 0xc0, !PT ;  /* 0x0000ffff05040812 */ /* 0x000fe400078ec0ff */
[----:B------:R-:W-:Y:S02]  /*2a60*/  @P0 R2UR UR6, R0 ;  /* 0x00000000000602ca */ /* 0x000fe400000e0000 */
[----:B------:R-:W-:-:S11]  /*2a70*/  @P0 R2UR UR5, R4 ;  /* 0x00000000040502ca */ /* 0x000fd600000e0000 */
[----:B------:R-:W-:Y:S02]  /*2a80*/  @UP1 UMOV UR58, UR6 ;  /* 0x00000006003a1c82 */ /* 0x000fe40008000000 */
[----:B------:R-:W-:Y:S01]  /*2a90*/  @UP1 UMOV UR57, UR5 ;  /* 0x0000000500391c82 */ /* 0x000fe20008000000 */
[----:B------:R-:W-:Y:S05]  /*2aa0*/  BRA.U !UP0, `(.L_x_31) ;  /* 0x0000000108d47547 */ /* 0x000fea000b800000 */
[----:B------:R-:W1:Y:S01]  /*2ab0*/  LDCU.128 UR16, c[0x0][0xc10] ;  /* 0x00018200ff1077ac */ /* 0x000e620008000c00 */
[----:B------:R-:W2:Y:S01]  /*2ac0*/  LDCU UR20, c[0x0][0xc20] ;  /* 0x00018400ff1477ac */ /* 0x000ea20008000800 */
[----:B------:R-:W3:Y:S01]  /*2ad0*/  LDCU UR13, c[0x0][0xc0c] ;  /* 0x00018180ff0d77ac */ /* 0x000ee20008000800 */
[----:B------:R-:W4:Y:S01]  /*2ae0*/  LDCU.64 UR14, c[0x0][0xc28] ;  /* 0x00018500ff0e77ac */ /* 0x000f220008000a00 */
[----:B------:R-:W-:Y:S02]  /*2af0*/  UISETP.NE.AND UP3, UPT, UR39, 0x1, UPT ;  /* 0x000000012700788c */ /* 0x000fe4000bf65270 */
[----:B-1----:R-:W-:Y:S02]  /*2b00*/  UIMAD.WIDE.U32 UR4, UR61, UR19, URZ ;  /* 0x000000133d0472a5 */ /* 0x002fe4000f8e00ff */
[----:B------:R-:W-:Y:S02]  /*2b10*/  UIMAD.WIDE.U32 UR6, UR62, UR16, URZ ;  /* 0x000000103e0672a5 */ /* 0x000fe4000f8e00ff */
[----:B------:R-:W-:-:S02]  /*2b20*/  UISETP.NE.AND UP0, UPT, UR18, 0x1, UPT ;  /* 0x000000011200788c */ /* 0x000fc4000bf05270 */
[----:B------:R-:W-:Y:S01]  /*2b30*/  UIMAD.WIDE.U32 UR10, UR57, UR19, URZ ;  /* 0x00000013390a72a5 */ /* 0x000fe2000f8e00ff */
[----:B------:R-:W-:Y:S01]  /*2b40*/  UMOV UR4, UR5 ;  /* 0x0000000500047c82 */ /* 0x000fe20008000000 */
[----:B---3--:R-:W-:Y:S02]  /*2b50*/  UISETP.NE.AND UP2, UPT, UR13, 0x1, UPT ;  /* 0x000000010d00788c */ /* 0x008fe4000bf45270 */
[----:B--2---:R-:W-:Y:S02]  /*2b60*/  USHF.R.U32.HI UR5, URZ, UR20, UR4 ;  /* 0x00000014ff057299 */ /* 0x004fe40008011604 */
[----:B------:R-:W-:Y:S01]  /*2b70*/  UIMAD.WIDE.U32 UR8, UR58, UR16, URZ ;  /* 0x000000103a0872a5 */ /* 0x000fe2000f8e00ff */
[----:B------:R-:W-:Y:S01]  /*2b80*/  UMOV UR4, UR7 ;  /* 0x0000000700047c82 */ /* 0x000fe20008000000 */
[----:B------:R-:W-:Y:S02]  /*2b90*/  USEL UR5, UR61, UR5, !UP0 ;  /* 0x000000053d057287 */ /* 0x000fe4000c000000 */
[----:B------:R-:W-:-:S02]  /*2ba0*/  USHF.R.U32.HI UR4, URZ, UR17, UR4 ;  /* 0x00000011ff047299 */ /* 0x000fc40008011604 */
[----:B----4-:R-:W-:Y:S02]  /*2bb0*/  UIMAD.WIDE.U32 UR6, UR5, UR14, URZ ;  /* 0x0000000e050672a5 */ /* 0x010fe4000f8e00ff */
[----:B------:R-:W-:Y:S01]  /*2bc0*/  USEL UR12, UR62, UR4, !UP2 ;  /* 0x000000043e0c7287 */ /* 0x000fe2000d000000 */
[----:B------:R-:W-:Y:S02]  /*2bd0*/  UMOV UR8, UR9 ;  /* 0x0000000900087c82 */ /* 0x000fe40008000000 */
[----:B------:R-:W-:Y:S01]  /*2be0*/  UMOV UR4, UR11 ;  /* 0x0000000b00047c82 */ /* 0x000fe20008000000 */
[----:B------:R-:W-:Y:S01]  /*2bf0*/  UIMAD.WIDE.U32 UR10, UR12, UR14, URZ ;  /* 0x0000000e0c0a72a5 */ /* 0x000fe2000f8e00ff */
[----:B------:R-:W-:Y:S01]  /*2c00*/  UMOV UR6, UR7 ;  /* 0x0000000700067c82 */ /* 0x000fe20008000000 */
[----:B------:R-:W-:Y:S02]  /*2c10*/  USHF.R.U32.HI UR4, URZ, UR20, UR4 ;  /* 0x00000014ff047299 */ /* 0x000fe40008011604 */
[----:B------:R-:W-:-:S02]  /*2c20*/  @UP3 USHF.R.U32.HI UR5, URZ, UR15, UR6 ;  /* 0x0000000fff053299 */ /* 0x000fc40008011606 */
[----:B------:R-:W-:Y:S01]  /*2c30*/  USHF.R.U32.HI UR17, URZ, UR17, UR8 ;  /* 0x00000011ff117299 */ /* 0x000fe20008011608 */
[----:B------:R-:W-:Y:S01]  /*2c40*/  UMOV UR6, UR11 ;  /* 0x0000000b00067c82 */ /* 0x000fe20008000000 */
[----:B------:R-:W-:Y:S02]  /*2c50*/  USEL UR4, UR57, UR4, !UP0 ;  /* 0x0000000439047287 */ /* 0x000fe4000c000000 */
[----:B------:R-:W-:Y:S02]  /*2c60*/  @UP3 USHF.R.U32.HI UR12, URZ, UR15, UR6 ;  /* 0x0000000fff0c3299 */ /* 0x000fe40008011606 */
[----:B------:R-:W-:Y:S02]  /*2c70*/  UIMAD UR6, UR39, UR5, URZ ;  /* 0x00000005270672a4 */ /* 0x000fe4000f8e02ff */
[----:B------:R-:W-:Y:S02]  /*2c80*/  USEL UR5, UR58, UR17, !UP2 ;  /* 0x000000113a057287 */ /* 0x000fe4000d000000 */
[----:B------:R-:W-:-:S02]  /*2c90*/  UIMAD UR8, UR39, UR12, URZ ;  /* 0x0000000c270872a4 */ /* 0x000fc4000f8e02ff */
[----:B------:R-:W-:Y:S02]  /*2ca0*/  UISETP.GE.AND UP0, UPT, UR4, UR6, UPT ;  /* 0x000000060400728c */ /* 0x000fe4000bf06270 */
[----:B------:R-:W-:Y:S02]  /*2cb0*/  UIMAD.WIDE.U32 UR6, UR4, UR14, URZ ;  /* 0x0000000e040672a5 */ /* 0x000fe4000f8e00ff */
[----:B------:R-:W-:Y:S02]  /*2cc0*/  UISETP.GE.OR UP0, UPT, UR5, UR8, UP0 ;  /* 0x000000080500728c */ /* 0x000fe40008706670 */
[----:B------:R-:W-:Y:S02]  /*2cd0*/  UIMAD.WIDE.U32 UR8, UR5, UR14, URZ ;  /* 0x0000000e050872a5 */ /* 0x000fe4000f8e00ff */
[----:B------:R-:W-:Y:S01]  /*2ce0*/  UIADD3 UR10, UPT, UPT, -UR4, URZ, URZ ;  /* 0x000000ff040a7290 */ /* 0x000fe2000fffe1ff */
[----:B------:R-:W-:Y:S02]  /*2cf0*/  UMOV UR6, UR7 ;  /* 0x0000000700067c82 */ /* 0x000fe40008000000 */
[----:B------:R-:W-:-:S02]  /*2d00*/  USHF.R.U32.HI UR6, URZ, UR15, UR6 ;  /* 0x0000000fff067299 */ /* 0x000fc40008011606 */
[----:B------:R-:W-:Y:S02]  /*2d10*/  UIMAD UR10, UR18, UR10, UR57 ;  /* 0x0000000a120a72a4 */ /* 0x000fe4000f8e0239 */
[----:B------:R-:W-:Y:S01]  /*2d20*/  USEL UR6, UR4, UR6, !UP3 ;  /* 0x0000000604067287 */ /* 0x000fe2000d800000 */
[----:B------:R-:W-:Y:S01]  /*2d30*/  @!UP0 UMOV UR7, UR9 ;  /* 0x0000000900078c82 */ /* 0x000fe20008000000 */
[----:B------:R-:W-:Y:S02]  /*2d40*/  UIADD3 UR9, UPT, UPT, -UR5, URZ, URZ ;  /* 0x000000ff05097290 */ /* 0x000fe4000fffe1ff */
[----:B------:R-:W-:Y:S02]  /*2d50*/  @!UP0 USHF.R.U32.HI UR7, URZ, UR15, UR7 ;  /* 0x0000000fff078299 */ /* 0x000fe40008011607 */
[----:B------:R-:W-:Y:S02]  /*2d60*/  UIADD3 UR8, UPT, UPT, -UR6, URZ, URZ ;  /* 0x000000ff06087290 */ /* 0x000fe4000fffe1ff */
[----:B------:R-:W-:-:S02]  /*2d70*/  @!UP0 USEL UR7, UR5, UR7, !UP3 ;  /* 0x0000000705078287 */ /* 0x000fc4000d800000 */
[----:B------:R-:W-:Y:S02]  /*2d80*/  UIMAD UR8, UR39, UR8, UR4 ;  /* 0x00000008270872a4 */ /* 0x000fe4000f8e0204 */
[----:B------:R-:W-:Y:S02]  /*2d90*/  @!UP0 UIADD3 UR6, UPT, UPT, UR6, -UR7, URZ ;  /* 0x8000000706068290 */ /* 0x000fe4000fffe0ff */
[----:B------:R-:W-:Y:S02]  /*2da0*/  @!UP0 UIMAD UR7, UR8, UR12, UR7 ;  /* 0x0000000c080782a4 */ /* 0x000fe4000f8e0207 */
[----:B------:R-:W-:Y:S02]  /*2db0*/  @!UP0 UIMAD UR4, UR39, UR6, UR5 ;  /* 0x00000006270482a4 */ /* 0x000fe4000f8e0205 */
[----:B------:R-:W-:Y:S02]  /*2dc0*/  UIMAD UR6, UR13, UR9, UR58 ;  /* 0x000000090d0672a4 */ /* 0x000fe4000f8e023a */
[----:B------:R-:W-:Y:S01]  /*2dd0*/  UIMAD UR57, UR4, UR18, UR10 ;  /* 0x00000012043972a4 */ /* 0x000fe2000f8e020a */
[----:B------:R-:W-:-:S02]  /*2de0*/  @!UP0 UMOV UR5, UR7 ;  /* 0x0000000700058c82 */ /* 0x000fc40008000000 */
[----:B------:R-:W-:-:S12]  /*2df0*/  UIMAD UR58, UR5, UR13, UR6 ;  /* 0x0000000d053a72a4 */ /* 0x000fd8000f8e0206 */
.L_x_31:
        /* <DEDUP_REMOVED lines=20> */
.L_x_32:
[----:B------:R-:W-:Y:S02]  /*2f40*/  R2UR UR5, R89 ;  /* 0x00000000590572ca */ /* 0x000fe400000e0000 */
[----:B------:R-:W-:Y:S02]  /*2f50*/  R2UR UR4, R88 ;  /* 0x00000000580472ca */ /* 0x000fe400000e0000 */
[----:B------:R-:W-:Y:S02]  /*2f60*/  PLOP3.LUT P1, PT, PT, PT, PT, 0x80, 0x8 ;  /* 0x000000000008781c */ /* 0x000fe40003f2f070 */
[----:B------:R-:W-:-:S07]  /*2f70*/  LOP3.LUT R2, R2, 0x1, RZ, 0x3c, !PT ;  /* 0x0000000102027812 */ /* 0x000fce00078e3cff */
[----:B------:R-:W-:Y:S02]  /*2f80*/  UIADD3 UR28, UPT, UPT, UR58, UR5, URZ ;  /* 0x000000053a1c7290 */ /* 0x000fe4000fffe0ff */
[----:B------:R-:W-:Y:S01]  /*2f90*/  UIADD3 UR22, UPT, UPT, UR57, UR4, URZ ;  /* 0x0000000439167290 */ /* 0x000fe2000fffe0ff */
[----:B------:R-:W-:Y:S11]  /*2fa0*/  BRA.U UP1, `(.L_x_33) ;  /* 0xffffffe5019c7547 */ /* 0x000ff6000b83ffff */
[----:B------:R-:W-:Y:S01]  /*2fb0*/  UIADD3 UR37, UPT, UPT, UR37, 0x80, URZ ;  /* 0x0000008025257890 */ /* 0x000fe2000fffe0ff */
[----:B------:R-:W-:-:S03]  /*2fc0*/  MOV R3, UR36 ;  /* 0x0000002400037c02 */ /* 0x000fc60008000f00 */
[----:B------:R-:W-:Y:S01]  /*2fd0*/  ULEA UR4, UR38, UR37, 0x3 ;  /* 0x0000002526047291 */ /* 0x000fe2000f8e18ff */
[----:B------:R-:W-:-:S08]  /*2fe0*/  SHF.L.U32 R3, R3, 0x1f, RZ ;  /* 0x0000001f03037819 */ /* 0x000fd000000006ff */
[----:B------:R-:W1:Y:S02]  /*2ff0*/  SYNCS.PHASECHK.TRANS64.TRYWAIT P0, [UR4], R3 ;  /* 0x00000003ff0075a7 */ /* 0x000e640008001104 */
[----:B-1----:R-:W-:Y:S05]  /*3000*/  @!P0 BRA `(.L_x_34) ;  /* 0x00000064005c8947 */ /* 0x002fea0003800000 */
.L_x_125:
[----:B------:R-:W-:-:S04]  /*3010*/  UIADD3 UR4, UPT, UPT, UR38, 0x1, URZ ;  /* 0x0000000126047890 */ /* 0x000fc8000fffe0ff */
[----:B------:R-:W-:-:S04]  /*3020*/  UISETP.NE.AND UP0, UPT, UR4, 0x10, UPT ;  /* 0x000000100400788c */ /* 0x000fc8000bf05270 */
[----:B------:R-:W-:Y:S02]  /*3030*/  USEL UR5, URZ, 0x1, UP0 ;  /* 0x00000001ff057887 */ /* 0x000fe40008000000 */
[----:B------:R-:W-:Y:S02]  /*3040*/  USEL UR4, UR4, URZ, UP0 ;  /* 0x000000ff04047287 */ /* 0x000fe40008000000 */
[----:B------:R-:W-:Y:S02]  /*3050*/  ULOP3.LUT UR6, UR36, UR5, URZ, 0x3c, !UPT ;  /* 0x0000000524067292 */ /* 0x000fe4000f8e3cff */
[----:B------:R-:W-:-:S04]  /*3060*/  ULEA UR5, UR4, UR37, 0x3 ;  /* 0x0000002504057291 */ /* 0x000fc8000f8e18ff */
[----:B-1----:R-:W-:-:S04]  /*3070*/  MOV R3, UR6 ;  /* 0x0000000600037c02 */ /* 0x002fc80008000f00 */
[----:B------:R-:W-:-:S04]  /*3080*/  SHF.L.U32 R3, R3, 0x1f, RZ ;  /* 0x0000001f03037819 */ /* 0x000fc800000006ff */
[----:B------:R-:W1:Y:S02]  /*3090*/  SYNCS.PHASECHK.TRANS64.TRYWAIT P0, [UR5], R3 ;  /* 0x00000003ff0075a7 */ /* 0x000e640008001105 */
[----:B-1----:R-:W-:Y:S05]  /*30a0*/  @!P0 BRA `(.L_x_35) ;  /* 0x00000064004c8947 */ /* 0x002fea0003800000 */
.L_x_127:
        /* <DEDUP_REMOVED lines=10> */
.L_x_129:
        /* <DEDUP_REMOVED lines=10> */
.L_x_131:
        /* <DEDUP_REMOVED lines=10> */
.L_x_133:
        /* <DEDUP_REMOVED lines=10> */
.L_x_135:
        /* <DEDUP_REMOVED lines=10> */
.L_x_137:
        /* <DEDUP_REMOVED lines=10> */
.L_x_139:
        /* <DEDUP_REMOVED lines=10> */
.L_x_141:
        /* <DEDUP_REMOVED lines=10> */
.L_x_143:
        /* <DEDUP_REMOVED lines=10> */
.L_x_145:
        /* <DEDUP_REMOVED lines=10> */
.L_x_147:
        /* <DEDUP_REMOVED lines=10> */
.L_x_149:
        /* <DEDUP_REMOVED lines=10> */
.L_x_151:
        /* <DEDUP_REMOVED lines=10> */
.L_x_153:
[----:B------:R-:W-:-:S04]  /*38d0*/  UIADD3 UR4, UPT, UPT, UR4, 0x1, URZ ;  /* 0x0000000104047890 */ /* 0x000fc8000fffe0ff */
[----:B------:R-:W-:-:S04]  /*38e0*/  UISETP.NE.AND UP0, UPT, UR4, 0x10, UPT ;  /* 0x000000100400788c */ /* 0x000fc8000bf05270 */
[----:B------:R-:W-:Y:S02]  /*38f0*/  USEL UR5, URZ, 0x1, UP0 ;  /* 0x00000001ff057887 */ /* 0x000fe40008000000 */
[----:B------:R-:W-:Y:S02]  /*3900*/  USEL UR4, UR4, URZ, UP0 ;  /* 0x000000ff04047287 */ /* 0x000fe40008000000 */
[----:B------:R-:W-:Y:S02]  /*3910*/  ULOP3.LUT UR5, UR6, UR5, URZ, 0x3c, !UPT ;  /* 0x0000000506057292 */ /* 0x000fe4000f8e3cff */
[----:B------:R-:W-:-:S04]  /*3920*/  ULEA UR4, UR4, UR37, 0x3 ;  /* 0x0000002504047291 */ /* 0x000fc8000f8e18ff */
[----:B------:R-:W-:Y:S02]  /*3930*/  IMAD.U32 R2, RZ, RZ, UR5 ;  /* 0x00000005ff027e24 */ /* 0x000fe4000f8e00ff */
[----:B-1----:R-:W-:-:S03]  /*3940*/  MOV R0, UR4 ;  /* 0x0000000400007c02 */ /* 0x002fc60008000f00 */
[----:B------:R-:W-:-:S07]  /*3950*/  SHF.L.U32 R3, R2, 0x1f, RZ ;  /* 0x0000001f02037819 */ /* 0x000fce00000006ff */
.L_x_49:
[----:B-1----:R1:W2:Y:S02]  /*3960*/  SYNCS.PHASECHK.TRANS64.TRYWAIT P0, [R0+URZ], R3 ;  /* 0x00000003000075a7 */ /* 0x0022a400080011ff */
[----:B--2---:R-:W-:Y:S05]  /*3970*/  @!P0 NANOSLEEP.SYNCS 0x989680 ;  /* 0x009896800000895d */ /* 0x004fea0003900000 */
[----:B------:R-:W2:Y:S02]  /*3980*/  @!P0 SYNCS.PHASECHK.TRANS64 P0, [R0+URZ], R3 ;  /* 0x00000003000085a7 */ /* 0x000ea400080010ff */
[----:B--2---:R-:W-:Y:S05]  /*3990*/  @P0 EXIT ;  /* 0x000000000000094d */ /* 0x004fea0003800000 */
[----:B------:R-:W-:Y:S05]  /*39a0*/  BRA `(.L_x_49) ;  /* 0xfffffffc00ec7947 */ /* 0x000fea000383ffff */
.L_x_17:
[----:B------:R-:W2:Y:S02]  /*39b0*/  S2UR UR4, SR_CgaCtaId ;  /* 0x00000000000479c3 */ /* 0x000ea40000008800 */
[----:B--2---:R-:W-:-:S04]  /*39c0*/  UISETP.NE.AND UP0, UPT, UR4, URZ, UPT ;  /* 0x000000ff0400728c */ /* 0x004fc8000bf05270 */
[----:B------:R-:W-:-:S09]  /*39d0*/  UISETP.NE.OR UP0, UPT, UR15, 0x1, UP0 ;  /* 0x000000010f00788c */ /* 0x000fd20008705670 */
[----:B------:R-:W-:Y:S05]  /*39e0*/  BRA.U UP0, `(.L_x_50) ;  /* 0x0000000100b47547 */ /* 0x000fea000b800000 */
[----:B------:R-:W2:Y:S01]  /*39f0*/  S2UR UR5, SR_CgaCtaId ;  /* 0x00000000000579c3 */ /* 0x000ea20000008800 */
[----:B------:R-:W-:Y:S01]  /*3a00*/  UMOV UR4, 0x400 ;  /* 0x0000040000047882 */ /* 0x000fe20000000000 */
[----:B------:R-:W-:Y:S01]  /*3a10*/  HFMA2 R3, -RZ, RZ, 0, 5.9604644775390625e-08 ;  /* 0x00000001ff037431 */ /* 0x000fe200000001ff */
[----:B------:R-:W-:Y:S01]  /*3a20*/  ISETP.NE.AND P0, PT, R0, RZ, PT ;  /* 0x000000ff0000720c */ /* 0x000fe20003f05270 */
[----:B------:R-:W-:Y:S01]  /*3a30*/  IMAD.MOV.U32 R8, RZ, RZ, RZ ;  /* 0x000000ffff087224 */ /* 0x000fe200078e00ff */
[----:B--2---:R-:W-:-:S04]  /*3a40*/  ULEA UR4, UR5, UR4, 0x18 ;  /* 0x0000000405047291 */ /* 0x004fc8000f8ec0ff */
[----:B------:R-:W-:Y:S02]  /*3a50*/  UIADD3 UR5, UPT, UPT, UR4, 0x148, URZ ;  /* 0x0000014804057890 */ /* 0x000fe4000fffe0ff */
[----:B------:R-:W-:Y:S02]  /*3a60*/  UIADD3 UR8, UPT, UPT, UR4, 0x140, URZ ;  /* 0x0000014004087890 */ /* 0x000fe4000fffe0ff */
[----:B------:R-:W-:-:S12]  /*3a70*/  UPRMT UR5, URZ, 0x654, UR5 ;  /* 0x00000654ff057896 */ /* 0x000fd80008000005 */
.L_x_53:
[----:B------:R-:W-:Y:S01]  /*3a80*/  SHF.L.U32 R7, R3, 0x1f, RZ ;  /* 0x0000001f03077819 */ /* 0x000fe200000006ff */
[----:B------:R-:W-:Y:S02]  /*3a90*/  IMAD.U32 R9, RZ, RZ, UR8 ;  /* 0x00000008ff097e24 */ /* 0x000fe4000f8e00ff */
[----:B------:R-:W-:Y:S01]  /*3aa0*/  @!P0 IMAD.MOV.U32 R5, RZ, RZ, 0x10 ;  /* 0x00000010ff058424 */ /* 0x000fe200078e00ff */
[----:B------:R-:W2:Y:S02]  /*3ab0*/  SYNCS.PHASECHK.TRANS64.TRYWAIT P1, [UR4+0x148], R7 ;  /* 0x00014807ff0075a7 */ /* 0x000ea40008021104 */
[----:B------:R-:W-:-:S04]  /*3ac0*/  PRMT R9, R0, 0x654, R9 ;  /* 0x0000065400097816 */ /* 0x000fc80000000009 */
[----:B------:R-:W-:Y:S01]  /*3ad0*/  SEL R2, R9, R2, !P0 ;  /* 0x0000000209027207 */ /* 0x000fe20004000000 */
[----:B--2---:R-:W-:Y:S06]  /*3ae0*/  @!P1 BRA `(.L_x_51) ;  /* 0x00000060000c9947 */ /* 0x004fec0003800000 */
.L_x_155:
[----:B------:R-:W-:Y:S01]  /*3af0*/  UIADD3 UR6, UPT, UPT, UR4, 0x180, URZ ;  /* 0x0000018004067890 */ /* 0x000fe2000fffe0ff */
[----:B------:R3:W-:Y:S01]  /*3b00*/  @!P0 SYNCS.ARRIVE.TRANS64.RED RZ, [R2+URZ], R5 ;  /* 0x0000000502ff89a7 */ /* 0x0007e200080004ff */
[----:B------:R-:W-:Y:S01]  /*3b10*/  UIADD3 UR7, UPT, UPT, UR4, 0x140, URZ ;  /* 0x0000014004077890 */ /* 0x000fe2000fffe0ff */
[----:B------:R-:W-:-:S08]  /*3b20*/  LOP3.LUT R3, R3, 0x1, RZ, 0x3c, !PT ;  /* 0x0000000103037812 */ /* 0x000fd000078e3cff */
[----:B------:R-:W-:Y:S06]  /*3b30*/  UGETNEXTWORKID.BROADCAST [UR6], [UR7] ;  /* 0x00000000060073ca */ /* 0x000fec0008000100 */
[----:B---3--:R-:W-:-:S04]  /*3b40*/  SHF.L.U32 R5, R8, 0x1f, RZ ;  /* 0x0000001f08057819 */ /* 0x008fc800000006ff */
[----:B------:R-:W3:Y:S02]  /*3b50*/  SYNCS.PHASECHK.TRANS64.TRYWAIT P1, [UR4+0x140], R5 ;  /* 0x00014005ff0075a7 */ /* 0x000ee40008021104 */
[----:B---3--:R-:W-:Y:S05]  /*3b60*/  @!P1 BRA `(.L_x_52) ;  /* 0x0000006000049947 */ /* 0x008fea0003800000 */
.L_x_157:
[----:B--2---:R-:W2:Y:S01]  /*3b70*/  LDS.128 R4, [UR4+0x180] ;  /* 0x00018004ff047984 */ /* 0x004ea20008000c00 */
[----:B------:R-:W-:Y:S01]  /*3b80*/  LOP3.LUT R8, R8, 0x1, RZ, 0x3c, !PT ;  /* 0x0000000108087812 */ /* 0x000fe200078e3cff */
[----:B------:R-:W-:Y:S01]  /*3b90*/  @!PT LDS RZ, [RZ] ;  /* 0x00000000fffff984 */ /* 0x000fe20000000800 */
[----:B------:R-:W-:Y:S01]  /*3ba0*/  @!PT LDS RZ, [RZ] ;  /* 0x00000000fffff984 */ /* 0x000fe20000000800 */
[----:B------:R-:W-:Y:S01]  /*3bb0*/  @!PT LDS RZ, [RZ] ;  /* 0x00000000fffff984 */ /* 0x000fe20000000800 */
[----:B------:R-:W-:Y:S01]  /*3bc0*/  @!PT LDS RZ, [RZ] ;  /* 0x00000000fffff984 */ /* 0x000fe20000000800 */
[----:B------:R3:W-:Y:S06]  /*3bd0*/  MEMBAR.ALL.CTA ;  /* 0x0000000000007992 */ /* 0x0007ec0000008000 */
[----:B---3--:R-:W3:Y:S02]  /*3be0*/  FENCE.VIEW.ASYNC.S ;  /* 0x00000000000073c6 */ /* 0x008ee40000000000 */
[----:B---3--:R-:W-:Y:S01]  /*3bf0*/  SYNCS.ARRIVE.TRANS64.RED.A1T0 RZ, [UR5], RZ ;  /* 0x000000ffffff79a7 */ /* 0x008fe20008100405 */
[----:B--2---:R-:W-:-:S13]  /*3c00*/  LOP3.LUT P1, RZ, R6, 0x1, RZ, 0xc0, !PT ;  /* 0x0000000106ff7812 */ /* 0x004fda000782c0ff */
[----:B------:R-:W-:Y:S05]  /*3c10*/  @P1 BRA `(.L_x_53) ;  /* 0xfffffffc00981947 */ /* 0x000fea000383ffff */
[----:B------:R-:W-:-:S04]  /*3c20*/  SHF.L.U32 R0, R3, 0x1f, RZ ;  /* 0x0000001f03007819 */ /* 0x000fc800000006ff */
[----:B------:R-:W2:Y:S02]  /*3c30*/  SYNCS.PHASECHK.TRANS64 P0, [UR4+0x148], R0 ;  /* 0x00014800ff0075a7 */ /* 0x000ea40008001004 */
[----:B-12---:R-:W-:Y:S05]  /*3c40*/  @P0 EXIT ;  /* 0x000000000000094d */ /* 0x006fea0003800000 */
[----:B------:R-:W-:-:S07]  /*3c50*/  MOV R0, UR4 ;  /* 0x0000000400007c02 */ /* 0x000fce0008000f00 */
.L_x_54:
[----:B-1----:R-:W-:-:S04]  /*3c60*/  SHF.L.U32 R5, R3, 0x1f, RZ ;  /* 0x0000001f03057819 */ /* 0x002fc800000006ff */
[----:B------:R1:W2:Y:S03]  /*3c70*/  SYNCS.PHASECHK.TRANS64.TRYWAIT P0, [R0+URZ+0x148], R5 ;  /* 0x00014805000075a7 */ /* 0x0002a600080011ff */
[----:B--2---:R-:W-:Y:S05]  /*3c80*/  @!P0 NANOSLEEP.SYNCS 0x989680 ;  /* 0x009896800000895d */ /* 0x004fea0003900000 */
[----:B------:R-:W2:Y:S02]  /*3c90*/  @!P0 SYNCS.PHASECHK.TRANS64 P0, [R0+URZ+0x148], R5 ;  /* 0x00014805000085a7 */ /* 0x000ea400080010ff */
[----:B--2---:R-:W-:Y:S05]  /*3ca0*/  @P0 EXIT ;  /* 0x000000000000094d */ /* 0x004fea0003800000 */
[----:B------:R-:W-:Y:S05]  /*3cb0*/  BRA `(.L_x_54) ;  /* 0xfffffffc00e87947 */ /* 0x000fea000383ffff */
.L_x_50:
[----:B------:R-:W-:-:S09]  /*3cc0*/  UISETP.NE.AND UP0, UPT, UR15, URZ, UPT ;  /* 0x000000ff0f00728c */ /* 0x000fd2000bf05270 */
[----:B------:R-:W-:Y:S05]  /*3cd0*/  BRA.U UP0, `(.L_x_55) ;  /* 0x0000000d00407547 */ /* 0x000fea000b800000 */
[----:B------:R-:W2:Y:S01]  /*3ce0*/  S2UR UR7, SR_CgaCtaId ;  /* 0x00000000000779c3 */ /* 0x000ea20000008800 */
[----:B------:R-:W-:Y:S01]  /*3cf0*/  UMOV UR4, 0x40 ;  /* 0x0000004000047882 */ /* 0x000fe20000000000 */
[----:B------:R-:W-:Y:S01]  /*3d00*/  NOP ;  /* 0x0000000000007918 */ /* 0x000fe20000000000 */
[----:B------:R-:W-:Y:S01]  /*3d10*/  UMOV UR6, 0x400 ;  /* 0x0000040000067882 */ /* 0x000fe20000000000 */
[----:B--2---:R-:W-:Y:S02]  /*3d20*/  ULEA UR5, UR7, UR4, 0x18 ;  /* 0x0000000407057291 */ /* 0x004fe4000f8ec0ff */
[----:B------:R-:W-:-:S07]  /*3d30*/  ULEA UR6, UR7, UR6, 0x18 ;  /* 0x0000000607067291 */ /* 0x000fce000f8ec0ff */
[----:B------:R-:W2:Y:S02]  /*3d40*/  LDS.U8 R0, [UR5+0x1c] ;  /* 0x00001c05ff007984 */ /* 0x000ea40008000000 */
[----:B--2---:R-:W-:-:S13]  /*3d50*/  ISETP.NE.AND P0, PT, R0, RZ, PT ;  /* 0x000000ff0000720c */ /* 0x004fda0003f05270 */
[----:B------:R-:W-:Y:S05]  /*3d60*/  @P0 BRA `(.L_x_56) ;  /* 0x0000000000580947 */ /* 0x000fea0003800000 */
[----:B------:R-:W-:-:S13]  /*3d70*/  ELECT P0, URZ, PT ;  /* 0x0000000000ff782f */ /* 0x000fda0003800000 */
[----:B------:R-:W-:Y:S05]  /*3d80*/  @!P0 BRA `(.L_x_57) ;  /* 0x0000000000608947 */ /* 0x000fea0003800000 */
[----:B------:R-:W-:Y:S01]  /*3d90*/  UMOV UR4, 0x10 ;  /* 0x0000001000047882 */ /* 0x000fe20000000000 */
[----:B------:R-:W-:Y:S01]  /*3da0*/  HFMA2 R0, -RZ, RZ, 0, 5.9604644775390625e-08 ;  /* 0x00000001ff007431 */ /* 0x000fe200000001ff */
[----:B------:R-:W-:-:S03]  /*3db0*/  MOV R2, 0xffff ;  /* 0x0000ffff00027802 */ /* 0x000fc60000000f00 */
[----:B------:R-:W-:Y:S04]  /*3dc0*/  DEPBAR.LE SB2, 0x36 ;  /* 0x0000ad800000791a */ /* 0x000fe80000000000 */
[----:B------:R-:W2:Y:S02]  /*3dd0*/  UTCATOMSWS.FIND_AND_SET.ALIGN UP0, UR4, UR4 ;  /* 0x00000004000475e3 */ /* 0x000ea40008000800 */
[----:B--2---:R-:W-:Y:S01]  /*3de0*/  MOV R3, UR4 ;  /* 0x0000000400037c02 */ /* 0x004fe20008000f00 */
[----:B------:R-:W-:Y:S06]  /*3df0*/  BRA.U UP0, `(.L_x_58) ;  /* 0x0000000100187547 */ /* 0x000fec000b800000 */
.L_x_59:
[----:B------:R-:W-:Y:S05]  /*3e00*/  NANOSLEEP 0x64 ;  /* 0x000000640000795d */ /* 0x000fea0003800000 */
[----:B------:R-:W-:-:S05]  /*3e10*/  UMOV UR4, 0x10 ;  /* 0x0000001000047882 */ /* 0x000fca0000000000 */
[----:B------:R-:W-:Y:S04]  /*3e20*/  DEPBAR.LE SB2, 0x36 ;  /* 0x0000ad800000791a */ /* 0x000fe80000000000 */
[----:B------:R-:W2:Y:S02]  /*3e30*/  UTCATOMSWS.FIND_AND_SET.ALIGN UP0, UR4, UR4 ;  /* 0x00000004000475e3 */ /* 0x000ea40008000800 */
[----:B--2---:R-:W-:Y:S01]  /*3e40*/  MOV R3, UR4 ;  /* 0x0000000400037c02 */ /* 0x004fe20008000f00 */
[----:B------:R-:W-:Y:S05]  /*3e50*/  BRA.U !UP0, `(.L_x_59) ;  /* 0xfffffffd08e87547 */ /* 0x000fea000b83ffff */
.L_x_58:
[-C--:B------:R-:W-:Y:S02]  /*3e60*/  SHF.L.U32 R2, R2, R3.reuse, RZ ;  /* 0x0000000302027219 */ /* 0x080fe400000006ff */
[----:B------:R-:W-:Y:S01]  /*3e70*/  SHF.L.U32 R0, R0, R3, RZ ;  /* 0x0000000300007219 */ /* 0x000fe200000006ff */
[----:B------:R-:W-:Y:S02]  /*3e80*/  IMAD.SHL.U32 R3, R3, 0x20, RZ ;  /* 0x0000002003037824 */ /* 0x000fe400078e00ff */
[----:B------:R2:W-:Y:S04]  /*3e90*/  ATOMS.OR RZ, [UR5+0x14], R2 ;  /* 0x00001402ffff798c */ /* 0x0005e8000b000005 */
[----:B------:R2:W-:Y:S04]  /*3ea0*/  ATOMS.OR RZ, [UR5+0x18], R0 ;  /* 0x00001800ffff798c */ /* 0x0005e8000b000005 */
[----:B------:R2:W-:Y:S01]  /*3eb0*/  STS [UR6+0x190], R3 ;  /* 0x00019003ff007988 */ /* 0x0005e20008000806 */
[----:B------:R-:W-:Y:S05]  /*3ec0*/  BRA `(.L_x_57) ;  /* 0x0000000000107947 */ /* 0x000fea0003800000 */
.L_x_56:
[----:B------:R-:W-:Y:S02]  /*3ed0*/  MOV R0, 0xffffffff ;  /* 0xffffffff00007802 */ /* 0x000fe40000000f00 */
[----:B------:R-:W-:-:S03]  /*3ee0*/  MOV R2, 0x3f10 ;  /* 0x00003f1000027802 */ /* 0x000fc60000000f00 */
[----:B------:R2:W-:Y:S04]  /*3ef0*/  STS [UR6+0x190], R0 ;  /* 0x00019000ff007988 */ /* 0x0005e80008000806 */
[----:B-12--5:R-:W-:Y:S05]  /*3f00*/  CALL.REL.NOINC `($__internal_1_$__cuda_sm10x_tcgen05_guardrail_trap_phase_invalid_during_alloc) ;  /* 0x0000006000987944 */ /* 0x026fea0003c00000 */
.L_x_57:
[----:B------:R-:W-:Y:S05]  /*3f10*/  WARPSYNC.ALL ;  /* 0x0000000000007948 */ /* 0x000fea0003800000 */
[----:B------:R-:W3:Y:S01]  /*3f20*/  S2UR UR4, SR_CgaCtaId ;  /* 0x00000000000479c3 */ /* 0x000ee20000008800 */
[----:B------:R-:W-:Y:S01]  /*3f30*/  UMOV UR19, 0x400 ;  /* 0x0000040000137882 */ /* 0x000fe20000000000 */
[----:B------:R-:W-:-:S06]  /*3f40*/  NOP ;  /* 0x0000000000007918 */ /* 0x000fcc0000000000 */
[----:B------:R-:W-:Y:S06]  /*3f50*/  BAR.ARV 0x6, 0xa0 ;  /* 0x0182800000007b1d */ /* 0x000fec0000002000 */
[----:B------:R-:W4:Y:S01]  /*3f60*/  LDCU UR5, c[0x0][0x394] ;  /* 0x00007280ff0577ac */ /* 0x000f220008000800 */
[----:B------:R-:W-:Y:S01]  /*3f70*/  IMAD.MOV.U32 R10, RZ, RZ, 0x1 ;  /* 0x00000001ff0a7424 */ /* 0x000fe200078e00ff */
[----:B------:R-:W-:Y:S01]  /*3f80*/  CS2R R8, SRZ ;  /* 0x0000000000087805 */ /* 0x000fe2000001ff00 */
[----:B------:R-:W1:Y:S01]  /*3f90*/  LDCU UR6, c[0x0][0x394] ;  /* 0x00007280ff0677ac */ /* 0x000e620008000800 */
[----:B------:R-:W-:Y:S01]  /*3fa0*/  UMOV UR22, URZ ;  /* 0x000000ff00167c82 */ /* 0x000fe20008000000 */
[----:B------:R-:W-:Y:S01]  /*3fb0*/  UMOV UR16, URZ ;  /* 0x000000ff00107c82 */ /* 0x000fe20008000000 */
[----:B---3--:R-:W-:Y:S01]  /*3fc0*/  ULEA UR19, UR4, UR19, 0x18 ;  /* 0x0000001304137291 */ /* 0x008fe2000f8ec0ff */
[----:B------:R-:W-:Y:S01]  /*3fd0*/  UMOV UR26, 0x0 ;  /* 0x00000000001a7882 */ /* 0x000fe20000000000 */
[----:B------:R-:W-:-:S02]  /*3fe0*/  UMOV UR27, 0x8118010 ;  /* 0x08118010001b7882 */ /* 0x000fc40000000000 */
[----:B------:R-:W-:Y:S02]  /*3ff0*/  UIADD3 UR20, UPT, UPT, UR19, 0x6400, URZ ;  /* 0x0000640013147890 */ /* 0x000fe4000fffe0ff */
[----:B------:R-:W-:Y:S02]  /*4000*/  UIADD3 UR21, UPT, UPT, UR19, 0x26400, URZ ;  /* 0x0002640013157890 */ /* 0x000fe4000fffe0ff */
[----:B----4-:R-:W-:Y:S01]  /*4010*/  UIADD3 UR5, UPT, UPT, UR5, 0x1f, URZ ;  /* 0x0000001f05057890 */ /* 0x010fe2000fffe0ff */
[----:B------:R-:W2:Y:S01]  /*4020*/  LDS R11, [UR19+0x190] ;  /* 0x00019013ff0b7984 */ /* 0x000ea20008000800 */
[----:B------:R-:W-:Y:S02]  /*4030*/  USHF.R.U32.HI UR20, URZ, 0x4, UR20 ;  /* 0x00000004ff147899 */ /* 0x000fe40008011614 */
[----:B------:R-:W-:Y:S02]  /*4040*/  USHF.R.S32.HI UR4, URZ, 0x1f, UR5 ;  /* 0x0000001fff047899 */ /* 0x000fe40008011405 */
[----:B------:R-:W-:-:S02]  /*4050*/  UIADD3 UR29, UPT, UPT, UR19, 0x148, URZ ;  /* 0x00000148131d7890 */ /* 0x000fc4000fffe0ff */
[----:B------:R-:W-:Y:S02]  /*4060*/  ULEA.HI UR4, UR4, UR5, URZ, 0x5 ;  /* 0x0000000504047291 */ /* 0x000fe4000f8f28ff */
[----:B------:R-:W-:Y:S02]  /*4070*/  USHF.R.U32.HI UR21, URZ, 0x4, UR21 ;  /* 0x00000004ff157899 */ /* 0x000fe40008011615 */
[----:B------:R-:W-:Y:S02]  /*4080*/  USHF.R.S32.HI UR28, URZ, 0x5, UR4 ;  /* 0x00000005ff1c7899 */ /* 0x000fe40008011404 */
[----:B------:R-:W-:Y:S02]  /*4090*/  ULOP3.LUT UR20, UR20, 0x3fff, URZ, 0xc0, !UPT ;  /* 0x00003fff14147892 */ /* 0x000fe4000f8ec0ff */
[----:B------:R-:W-:Y:S02]  /*40a0*/  UISETP.LT.AND UP0, UPT, UR28, 0x1, UPT ;  /* 0x000000011c00788c */ /* 0x000fe4000bf01270 */
[----:B------:R-:W-:-:S02]  /*40b0*/  UPRMT UR29, URZ, 0x654, UR29 ;  /* 0x00000654ff1d7896 */ /* 0x000fc4000800001d */
[----:B------:R-:W-:Y:S02]  /*40c0*/  USEL UR30, UR28, 0x1, !UP0 ;  /* 0x000000011c1e7887 */ /* 0x000fe4000c000000 */
[----:B------:R-:W-:Y:S02]  /*40d0*/  ULOP3.LUT UR21, UR21, 0x3fff, URZ, 0xc0, !UPT ;  /* 0x00003fff15157892 */ /* 0x000fe4000f8ec0ff */
[----:B------:R-:W-:Y:S02]  /*40e0*/  ULOP3.LUT UR20, UR20, 0x1000000, URZ, 0xfc, !UPT ;  /* 0x0100000014147892 */ /* 0x000fe4000f8efcff */
[----:B------:R-:W-:Y:S02]  /*40f0*/  UIADD3 UR30, UPT, UPT, -UR30, URZ, URZ ;  /* 0x000000ff1e1e7290 */ /* 0x000fe4000fffe1ff */
[----:B-1----:R-:W-:Y:S01]  /*4100*/  UISETP.GE.AND UP4, UPT, UR6, 0x1, UPT ;  /* 0x000000010600788c */ /* 0x002fe2000bf86270 */
[----:B------:R-:W-:Y:S01]  /*4110*/  UMOV UR24, 0x0 ;  /* 0x0000000000187882 */ /* 0x000fe20000000000 */
[----:B------:R-:W-:Y:S01]  /*4120*/  UMOV UR25, 0x8118010 ;  /* 0x0811801000197882 */ /* 0x000fe20000000000 */
[C---:B--2---:R-:W-:Y:S01]  /*4130*/  VIADD R3, R11.reuse, 0x40 ;  /* 0x000000400b037836 */ /* 0x044fe20000000000 */
[----:B------:R-:W-:-:S04]  /*4140*/  LOP3.LUT R2, R11, 0xffff, RZ, 0xc0, !PT ;  /* 0x0000ffff0b027812 */ /* 0x000fc800078ec0ff */
[----:B------:R-:W-:-:S05]  /*4150*/  LOP3.LUT R3, R3, 0xffff, RZ, 0xc0, !PT ;  /* 0x0000ffff03037812 */ /* 0x000fca00078ec0ff */
[----:B------:R1:W-:Y:S02]  /*4160*/  STL.64 [R1], R2 ;  /* 0x0000000201007387 */ /* 0x0003e40000100a00 */
.L_x_66:
[----:B-1----:R-:W-:-:S04]  /*4170*/  SHF.L.U32 R3, R9, 0x1f, RZ ;  /* 0x0000001f09037819 */ /* 0x002fc800000006ff */
[----:B------:R-:W1:Y:S02]  /*4180*/  SYNCS.PHASECHK.TRANS64.TRYWAIT P0, [UR19+0x140], R3 ;  /* 0x00014003ff0075a7 */ /* 0x000e640008001113 */
[----:B-12-4-:R-:W-:Y:S05]  /*4190*/  @!P0 BRA `(.L_x_60) ;  /* 0x0000005800908947 */ /* 0x016fea0003800000 */
.L_x_159:
[----:B------:R-:W2:Y:S01]  /*41a0*/  LDS.128 R4, [UR19+0x180] ;  /* 0x00018013ff047984 */ /* 0x000ea20008000c00 */
[----:B------:R-:W-:Y:S01]  /*41b0*/  ULEA UR23, UR22, UR19, 0x3 ;  /* 0x0000001316177291 */ /* 0x000fe2000f8e18ff */
[----:B-1----:R-:W-:Y:S01]  /*41c0*/  SHF.L.U32 R3, R10, 0x1f, RZ ;  /* 0x0000001f0a037819 */ /* 0x002fe200000006ff */
[----:B------:R-:W-:Y:S01]  /*41d0*/  @!PT LDS RZ, [RZ] ;  /* 0x00000000fffff984 */ /* 0x000fe20000000800 */
[----:B------:R-:W-:Y:S01]  /*41e0*/  @!PT LDS RZ, [RZ] ;  /* 0x00000000fffff984 */ /* 0x000fe20000000800 */
[----:B------:R-:W-:Y:S01]  /*41f0*/  @!PT LDS RZ, [RZ] ;  /* 0x00000000fffff984 */ /* 0x000fe20000000800 */
[----:B------:R-:W-:Y:S01]  /*4200*/  @!PT LDS RZ, [RZ] ;  /* 0x00000000fffff984 */ /* 0x000fe20000000800 */
[----:B------:R1:W-:Y:S06]  /*4210*/  MEMBAR.ALL.CTA ;  /* 0x0000000000007992 */ /* 0x0003ec0000008000 */
[----:B-1----:R-:W1:Y:S02]  /*4220*/  FENCE.VIEW.ASYNC.S ;  /* 0x00000000000073c6 */ /* 0x002e640000000000 */
[----:B-1----:R-:W-:Y:S01]  /*4230*/  SYNCS.ARRIVE.TRANS64.RED.A1T0 RZ, [UR29], RZ ;  /* 0x000000ffffff79a7 */ /* 0x002fe2000810041d */
[----:B------:R-:W1:Y:S02]  /*4240*/  SYNCS.PHASECHK.TRANS64.TRYWAIT P0, [UR23+0x160], R3 ;  /* 0x00016003ff0075a7 */ /* 0x000e640008001117 */
[----:B-12---:R-:W-:Y:S05]  /*4250*/  @!P0 BRA `(.L_x_61) ;  /* 0x0000005800788947 */ /* 0x006fea0003800000 */
.L_x_161:
[----:B------:R-:W-:Y:S05]  /*4260*/  BRA.U !UP4, `(.L_x_62) ;  /* 0x000000010cc87547 */ /* 0x000fea000b800000 */
[----:B-1----:R-:W-:Y:S01]  /*4270*/  IMAD.U32 R0, RZ, RZ, UR22 ;  /* 0x00000016ff007e24 */ /* 0x002fe2000f8e00ff */
[----:B------:R-:W-:-:S04]  /*4280*/  ULEA UR4, UR16, UR19, 0x3 ;  /* 0x0000001310047291 */ /* 0x000fc8000f8e18ff */
[----:B------:R-:W-:Y:S02]  /*4290*/  LEA R2, R0, R1, 0x2 ;  /* 0x0000000100027211 */ /* 0x000fe400078e10ff */
[----:B------:R-:W-:-:S04]  /*42a0*/  SHF.L.U32 R0, R8, 0x1f, RZ ;  /* 0x0000001f08007819 */ /* 0x000fc800000006ff */
[----:B------:R-:W5:Y:S01]  /*42b0*/  LDL R2, [R2] ;  /* 0x0000000002027983 */ /* 0x000f620000100800 */
[----:B------:R1:W2:Y:S01]  /*42c0*/  SYNCS.PHASECHK.TRANS64.TRYWAIT P1, [UR4], R0 ;  /* 0x00000000ff0075a7 */ /* 0x0002a20008021104 */
[----:B------:R-:W-:Y:S01]  /*42d0*/  UPLOP3.LUT UP2, UPT, UPT, UPT, UPT, 0x40, 0x4 ;  /* 0x000000000004789c */ /* 0x000fe20003f4e870 */
[----:B------:R-:W-:Y:S01]  /*42e0*/  UMOV UR18, UR30 ;  /* 0x0000001e00127c82 */ /* 0x000fe20008000000 */
[----:B------:R-:W-:Y:S01]  /*42f0*/  UMOV UR17, UR28 ;  /* 0x0000001c00117c82 */ /* 0x000fe20008000000 */
[----:B------:R-:W-:-:S08]  /*4300*/  UMOV UR5, UR16 ;  /* 0x0000001000057c82 */ /* 0x000fd00008000000 */
.L_x_65:
[----:B------:R-:W-:Y:S02]  /*4310*/  UIADD3 UR18, UPT, UPT, UR18, 0x1, URZ ;  /* 0x0000000112127890 */ /* 0x000fe4000fffe0ff */
[----:B------:R-:W-:Y:S02]  /*4320*/  ULEA UR15, UR5, UR19, 0x3 ;  /* 0x00000013050f7291 */ /* 0x000fe4000f8e18ff */
[----:B------:R-:W-:Y:S01]  /*4330*/  UISETP.NE.AND UP3, UPT, UR18, URZ, UPT ;  /* 0x000000ff1200728c */ /* 0x000fe2000bf65270 */
[----:B--234-:R-:W-:Y:S10]  /*4340*/  @P1 BRA `(.L_x_63) ;  /* 0x00000000000c1947 */ /* 0x01cff40003800000 */
[----:B------:R-:W-:Y:S04]  /*4350*/  SHF.L.U32 R3, R8, 0x1f, RZ ;  /* 0x0000001f08037819 */ /* 0x000fe800000006ff */
[----:B------:R-:W2:Y:S02]  /*4360*/  SYNCS.PHASECHK.TRANS64.TRYWAIT P0, [UR15], R3 ;  /* 0x00000003ff0075a7 */ /* 0x000ea4000800110f */
[----:B--2---:R-:W-:Y:S05]  /*4370*/  @!P0 BRA `(.L_x_64) ;  /* 0x0000005800488947 */ /* 0x004fea0003800000 */
.L_x_63:
[----:B------:R-:W-:Y:S01]  /*4380*/  UISETP.NE.AND UP0, UPT, UR17, 0x1, UPT ;  /* 0x000000011100788c */ /* 0x000fe2000bf05270 */
[----:B------:R-:W-:Y:S01]  /*4390*/  PLOP3.LUT P1, PT, PT, PT, PT, 0x80, 0x8 ;  /* 0x000000000008781c */ /* 0x000fe20003f2f070 */
[----:B------:R-:W-:Y:S02]  /*43a0*/  UIADD3 UR4, UPT, UPT, UR5, 0x1, URZ ;  /* 0x0000000105047890 */ /* 0x000fe4000fffe0ff */
[----:B------:R-:W-:Y:S02]  /*43b0*/  ULEA UR10, UR5, UR21, 0x8 ;  /* 0x00000015050a7291 */ /* 0x000fe4000f8e40ff */
[----:B------:R-:W-:Y:S01]  /*43c0*/  UISETP.NE.AND UP1, UPT, UR4, 0x10, UPT ;  /* 0x000000100400788c */ /* 0x000fe2000bf25270 */
[----:B------:R-:W-:Y:S01]  /*43d0*/  PLOP3.LUT P0, PT, PT, PT, UP0, 0x80, 0x8 ;  /* 0x000000000008781c */ /* 0x000fe20003f0f008 */
[----:B------:R-:W-:Y:S02]  /*43e0*/  ULEA UR8, UR5, UR20, 0x9 ;  /* 0x0000001405087291 */ /* 0x000fe4000f8e48ff */
[----:B------:R-:W-:Y:S02]  /*43f0*/  USEL UR6, URZ, 0x1, UP1 ;  /* 0x00000001ff067887 */ /* 0x000fe40008800000 */
[----:B------:R-:W-:Y:S02]  /*4400*/  USEL UR16, UR4, URZ, UP1 ;  /* 0x000000ff04107287 */ /* 0x000fe40008800000 */
[----:B------:R-:W-:Y:S02]  /*4410*/  UIADD3 UR12, UPT, UPT, UR10, 0x80, URZ ;  /* 0x000000800a0c7890 */ /* 0x000fe4000fffe0ff */
[----:B------:R-:W-:Y:S01]  /*4420*/  @UP0 ULEA UR4, UR16, UR19, 0x3 ;  /* 0x0000001310040291 */ /* 0x000fe2000f8e18ff */
[----:B------:R-:W-:Y:S01]  /*4430*/  LOP3.LUT R8, R8, UR6, RZ, 0x3c, !PT ;  /* 0x0000000608087c12 */ /* 0x000fe2000f8e3cff */
[----:B------:R-:W-:Y:S01]  /*4440*/  UIADD3 UR6, UPT, UPT, UR8, 0x80, URZ ;  /* 0x0000008008067890 */ /* 0x000fe2000fffe0ff */
[----:B------:R-:W-:Y:S02]  /*4450*/  UMOV UR11, 0x40004040 ;  /* 0x40004040000b7882 */ /* 0x000fe40000000000 */
[----:B-1----:R-:W-:Y:S01]  /*4460*/  @P0 SHF.L.U32 R0, R8, 0x1f, RZ ;  /* 0x0000001f08000819 */ /* 0x002fe200000006ff */
[----:B------:R-:W-:Y:S01]  /*4470*/  UMOV UR9, 0x40004040 ;  /* 0x4000404000097882 */ /* 0x000fe20000000000 */
[----:B------:R-:W-:Y:S01]  /*4480*/  UMOV UR13, 0x40004040 ;  /* 0x40004040000d7882 */ /* 0x000fe20000000000 */
[----:B------:R-:W-:Y:S01]  /*4490*/  UMOV UR7, 0x40004040 ;  /* 0x4000404000077882 */ /* 0x000fe20000000000 */
[----:B------:R3:W4:Y:S01]  /*44a0*/  @P0 SYNCS.PHASECHK.TRANS64.TRYWAIT P1, [UR4], R0 ;  /* 0x00000000ff0005a7 */ /* 0x0007220008021104 */
[----:B------:R-:W-:Y:S11]  /*44b0*/  ELECT P0, URZ, PT ;  /* 0x0000000000ff782f */ /* 0x000ff60003800000 */
[----:B------:R-:W-:Y:S02]  /*44c0*/  @!UPT UIADD3 URZ, UPT, UPT, URZ, URZ, URZ ;  /* 0x000000fffffff290 */ /* 0x000fe4000fffe0ff */
[C---:B-----5:R-:W-:Y:S02]  /*44d0*/  @P0 R2UR.BROADCAST UR5, R2.reuse ;  /* 0x00000000020502ca */ /* 0x060fe400008e0000 */
[----:B------:R-:W-:Y:S11]  /*44e0*/  ELECT P0, URZ, PT ;  /* 0x0000000000ff782f */ /* 0x000ff60003800000 */
[----:B------:R-:W-:Y:S02]  /*44f0*/  @!UPT UIADD3 URZ, UPT, UPT, URZ, URZ, URZ ;  /* 0x000000fffffff290 */ /* 0x000fe4000fffe0ff */
[----:B------:R-:W-:Y:S01]  /*4500*/  @P0 R2UR.BROADCAST UR14, R2 ;  /* 0x00000000020e02ca */ /* 0x000fe200008e0000 */
[----:B------:R-:W-:Y:S02]  /*4510*/  UIADD3 UR4, UPT, UPT, UR15, 0x80, URZ ;  /* 0x000000800f047890 */ /* 0x000fe4000fffe0ff */
[----:B------:R-:W-:Y:S01]  /*4520*/  UIADD3 UR17, UPT, UPT, UR17, -0x1, URZ ;  /* 0xffffffff11117890 */ /* 0x000fe2000fffe0ff */
[----:B------:R1:W-:Y:S01]  /*4530*/  UTCHMMA gdesc[UR8], gdesc[UR10], tmem[UR5], tmem[UR26], idesc[UR27], UP2 ;  /* 0x00ff1a0a080075ea */ /* 0x0003e20009000005 */
[----:B------:R-:W-:Y:S08]  /*4540*/  UPLOP3.LUT UP2, UPT, UPT, UPT, UPT, 0x80, 0x8 ;  /* 0x000000000008789c */ /* 0x000ff00003f4f070 */
[----:B------:R3:W-:Y:S01]  /*4550*/  UTCHMMA gdesc[UR6], gdesc[UR12], tmem[UR14], tmem[UR24], idesc[UR25], UPT ;  /* 0x00ff180c060075ea */ /* 0x0007e2000b80000e */
[----:B------:R3:W-:Y:S01]  /*4560*/  UTCBAR [UR4], URZ ;  /* 0x000000ff040073e9 */ /* 0x0007e200080000ff */
[----:B-1----:R-:W-:Y:S01]  /*4570*/  UMOV UR5, UR16 ;  /* 0x0000001000057c82 */ /* 0x002fe20008000000 */
[----:B------:R-:W-:Y:S05]  /*4580*/  BRA.U UP3, `(.L_x_65) ;  /* 0xfffffffd03607547 */ /* 0x000fea000b83ffff */
.L_x_62:
[----:B---3--:R-:W-:Y:S01]  /*4590*/  UIADD3 UR4, UPT, UPT, UR22, 0x1, URZ ;  /* 0x0000000116047890 */ /* 0x008fe2000fffe0ff */
[----:B------:R-:W-:Y:S01]  /*45a0*/  LOP3.LUT P0, RZ, R6, 0x1, RZ, 0xc0, !PT ;  /* 0x0000000106ff7812 */ /* 0x000fe2000780c0ff */
[----:B------:R-:W-:Y:S01]  /*45b0*/  UIADD3 UR5, UPT, UPT, UR23, 0x150, URZ ;  /* 0x0000015017057890 */ /* 0x000fe2000fffe0ff */
[----:B------:R-:W-:Y:S01]  /*45c0*/  LOP3.LUT R9, R9, 0x1, RZ, 0x3c, !PT ;  /* 0x0000000109097812 */ /* 0x000fe200078e3cff */
[----:B------:R-:W-:-:S04]  /*45d0*/  UISETP.NE.AND UP0, UPT, UR4, 0x2, UPT ;  /* 0x000000020400788c */ /* 0x000fc8000bf05270 */
[----:B------:R-:W-:Y:S02]  /*45e0*/  USEL UR6, URZ, 0x1, UP0 ;  /* 0x00000001ff067887 */ /* 0x000fe40008000000 */
[----:B------:R-:W-:Y:S01]  /*45f0*/  USEL UR22, UR4, URZ, UP0 ;  /* 0x000000ff04167287 */ /* 0x000fe20008000000 */
[----:B------:R2:W-:Y:S03]  /*4600*/  UTCBAR [UR5], URZ ;  /* 0x000000ff050073e9 */ /* 0x0005e600080000ff */
[----:B------:R-:W-:Y:S01]  /*4610*/  LOP3.LUT R10, R10, UR6, RZ, 0x3c, !PT ;  /* 0x000000060a0a7c12 */ /* 0x000fe2000f8e3cff */
[----:B------:R-:W-:Y:S07]  /*4620*/  @P0 BRA `(.L_x_66) ;  /* 0xfffffff800d00947 */ /* 0x000fee000383ffff */
[----:B------:R-:W3:Y:S01]  /*4630*/  S2UR UR6, SR_CgaCtaId ;  /* 0x00000000000679c3 */ /* 0x000ee20000008800 */
[----:B------:R-:W-:Y:S01]  /*4640*/  ELECT P0, URZ, PT ;  /* 0x0000000000ff782f */ /* 0x000fe20003800000 */
[----:B-1----:R-:W-:Y:S01]  /*4650*/  IMAD.MOV.U32 R0, RZ, RZ, 0x1 ;  /* 0x00000001ff007424 */ /* 0x002fe200078e00ff */
[----:B------:R-:W-:Y:S01]  /*4660*/  UIADD3 UR19, UPT, UPT, UR19, 0x160, URZ ;  /* 0x0000016013137890 */ /* 0x000fe2000fffe0ff */
[----:B------:R-:W-:Y:S01]  /*4670*/  SHF.L.U32 R3, R10, 0x1f, RZ ;  /* 0x0000001f0a037819 */ /* 0x000fe200000006ff */
[----:B------:R-:W-:-:S03]  /*4680*/  UMOV UR4, 0x40 ;  /* 0x0000004000047882 */ /* 0x000fc60000000000 */
[----:B------:R-:W-:Y:S01]  /*4690*/  UVIRTCOUNT.DEALLOC.SMPOOL 0x80 ;  /* 0x000000800000784c */ /* 0x000fe20000000000 */
[----:B---3--:R-:W-:Y:S02]  /*46a0*/  ULEA UR6, UR6, UR4, 0x18 ;  /* 0x0000000406067291 */ /* 0x008fe4000f8ec0ff */
[----:B------:R-:W-:-:S07]  /*46b0*/  ULEA UR4, UR22, UR19, 0x3 ;  /* 0x0000001316047291 */ /* 0x000fce000f8e18ff */
[----:B------:R1:W-:Y:S02]  /*46c0*/  @P0 STS.U8 [UR6+0x1c], R0 ;  /* 0x00001c00ff000988 */ /* 0x0003e40008000006 */
[----:B------:R-:W3:Y:S02]  /*46d0*/  SYNCS.PHASECHK.TRANS64.TRYWAIT P0, [UR4], R3 ;  /* 0x00000003ff0075a7 */ /* 0x000ee40008001104 */
[----:B-1-3--:R-:W-:Y:S05]  /*46e0*/  @!P0 BRA `(.L_x_67) ;  /* 0x0000005400848947 */ /* 0x00afea0003800000 */
.L_x_164:
[----:B------:R-:W-:-:S04]  /*46f0*/  UIADD3 UR4, UPT, UPT, UR22, 0x1, URZ ;  /* 0x0000000116047890 */ /* 0x000fc8000fffe0ff */
[----:B------:R-:W-:-:S04]  /*4700*/  UISETP.NE.AND UP0, UPT, UR4, 0x2, UPT ;  /* 0x000000020400788c */ /* 0x000fc8000bf05270 */
[----:B--2---:R-:W-:Y:S02]  /*4710*/  USEL UR5, URZ, 0x1, UP0 ;  /* 0x00000001ff057887 */ /* 0x004fe40008000000 */
[----:B------:R-:W-:-:S04]  /*4720*/  USEL UR4, UR4, URZ, UP0 ;  /* 0x000000ff04047287 */ /* 0x000fc80008000000 */
[----:B------:R-:W-:Y:S01]  /*4730*/  ULEA UR4, UR4, UR19, 0x3 ;  /* 0x0000001304047291 */ /* 0x000fe2000f8e18ff */
[----:B-1----:R-:W-:-:S04]  /*4740*/  LOP3.LUT R3, R10, UR5, RZ, 0x3c, !PT ;  /* 0x000000050a037c12 */ /* 0x002fc8000f8e3cff */
[----:B------:R-:W-:-:S04]  /*4750*/  SHF.L.U32 R3, R3, 0x1f, RZ ;  /* 0x0000001f03037819 */ /* 0x000fc800000006ff */
[----:B------:R-:W1:Y:S02]  /*4760*/  SYNCS.PHASECHK.TRANS64.TRYWAIT P0, [UR4], R3 ;  /* 0x00000003ff0075a7 */ /* 0x000e640008001104 */
[----:B-1----:R-:W-:Y:S05]  /*4770*/  @!P0 BRA `(.L_x_68) ;  /* 0x0000005400788947 */ /* 0x002fea0003800000 */
.L_x_166:
[----:B------:R-:W-:Y:S01]  /*4780*/  NOP ;  /* 0x0000000000007918 */ /* 0x000fe20000000000 */
[----:B-1----:R-:W1:Y:S01]  /*4790*/  LDS R0, [UR6+0x14] ;  /* 0x00001406ff007984 */ /* 0x002e620008000800 */
[----:B------:R-:W-:Y:S01]  /*47a0*/  LOP3.LUT R2, R11, 0xffff, RZ, 0xc0, !PT ;  /* 0x0000ffff0b027812 */ /* 0x000fe200078ec0ff */
[----:B------:R-:W-:Y:S02]  /*47b0*/  IMAD.MOV.U32 R3, RZ, RZ, 0xffff ;  /* 0x0000ffffff037424 */ /* 0x000fe400078e00ff */
[----:B------:R-:W-:Y:S01]  /*47c0*/  IMAD.MOV.U32 R5, RZ, RZ, 0x1 ;  /* 0x00000001ff057424 */ /* 0x000fe200078e00ff */
[----:B------:R-:W-:-:S04]  /*47d0*/  SHF.R.U32.HI R2, RZ, 0x5, R2 ;  /* 0x00000005ff027819 */ /* 0x000fc80000011602 */
[-C--:B------:R-:W-:Y:S02]  /*47e0*/  SHF.L.U32 R3, R3, R2.reuse, RZ ;  /* 0x0000000203037219 */ /* 0x080fe400000006ff */
[----:B------:R-:W-:Y:S02]  /*47f0*/  SHF.L.U32 R5, R5, R2, RZ ;  /* 0x0000000205057219 */ /* 0x000fe400000006ff */
[----:B-1----:R-:W-:-:S04]  /*4800*/  LOP3.LUT R0, R0, R3, RZ, 0xc0, !PT ;  /* 0x0000000300007212 */ /* 0x002fc800078ec0ff */
[----:B------:R-:W-:-:S13]  /*4810*/  ISETP.NE.AND P0, PT, R0, R3, PT ;  /* 0x000000030000720c */ /* 0x000fda0003f05270 */
[----:B------:R-:W-:Y:S05]  /*4820*/  @P0 BRA `(.L_x_69) ;  /* 0x00000000005c0947 */ /* 0x000fea0003800000 */
[----:B------:R-:W1:Y:S02]  /*4830*/  LDS R0, [UR6+0x18] ;  /* 0x00001806ff007984 */ /* 0x000e640008000800 */
[----:B-1----:R-:W-:-:S04]  /*4840*/  LOP3.LUT R0, R0, R5, RZ, 0xc0, !PT ;  /* 0x0000000500007212 */ /* 0x002fc800078ec0ff */
[----:B------:R-:W-:-:S13]  /*4850*/  ISETP.NE.AND P0, PT, R0, R5, PT ;  /* 0x000000050000720c */ /* 0x000fda0003f05270 */
[----:B------:R-:W-:Y:S05]  /*4860*/  @P0 BRA `(.L_x_70) ;  /* 0x0000000000400947 */ /* 0x000fea0003800000 */
[----:B------:R-:W-:Y:S01]  /*4870*/  R2UR UR4, R3 ;  /* 0x00000000030472ca */ /* 0x000fe200000e0000 */
[----:B------:R-:W1:Y:S01]  /*4880*/  S2R R2, SR_LANEID ;  /* 0x0000000000027919 */ /* 0x000e620000000000 */
[----:B------:R-:W-:-:S04]  /*4890*/  LOP3.LUT R5, RZ, R5, RZ, 0x33, !PT ;  /* 0x00000005ff057212 */ /* 0x000fc800078e33ff */
[----:B------:R-:W2:Y:S07]  /*48a0*/  REDUX UR7, R5 ;  /* 0x00000000050773c4 */ /* 0x000eae0000000000 */
[----:B------:R-:W-:-:S03]  /*48b0*/  ULOP3.LUT UR5, URZ, UR4, URZ, 0x33, !UPT ;  /* 0x00000004ff057292 */ /* 0x000fc6000f8e33ff */
[----:B------:R-:W-:Y:S02]  /*48c0*/  VOTEU.ANY UR4, UPT, PT ;  /* 0x0000000000047886 */ /* 0x000fe400038e0100 */
[----:B------:R-:W-:Y:S01]  /*48d0*/  UFLO.U32 UR4, UR4 ;  /* 0x00000004000472bd */ /* 0x000fe200080e0000 */
[----:B------:R-:W-:-:S04]  /*48e0*/  IMAD.U32 R0, RZ, RZ, UR5 ;  /* 0x00000005ff007e24 */ /* 0x000fc8000f8e00ff */
[----:B------:R-:W3:Y:S02]  /*48f0*/  REDUX UR8, R0 ;  /* 0x00000000000873c4 */ /* 0x000ee40000000000 */
[----:B------:R1:W-:Y:S02]  /*4900*/  UTCATOMSWS.AND URZ, UR5 ;  /* 0x0000000500ff79e3 */ /* 0x0003e40008000000 */
[----:B-1----:R-:W-:Y:S01]  /*4910*/  ISETP.EQ.U32.AND P0, PT, R2, UR4, PT ;  /* 0x0000000402007c0c */ /* 0x002fe2000bf02070 */
[----:B--2---:R-:W-:Y:S02]  /*4920*/  IMAD.U32 R2, RZ, RZ, UR7 ;  /* 0x00000007ff027e24 */ /* 0x004fe4000f8e00ff */
[----:B---3--:R-:W-:-:S10]  /*4930*/  IMAD.U32 R3, RZ, RZ, UR8 ;  /* 0x00000008ff037e24 */ /* 0x008fd4000f8e00ff */
[----:B------:R1:W-:Y:S04]  /*4940*/  @P0 ATOMS.AND RZ, [UR6+0x14], R3 ;  /* 0x00001403ffff098c */ /* 0x0003e8000a800006 */
[----:B------:R1:W-:Y:S01]  /*4950*/  @P0 ATOMS.AND RZ, [UR6+0x18], R2 ;  /* 0x00001802ffff098c */ /* 0x0003e2000a800006 */
[----:B------:R-:W-:Y:S05]  /*4960*/  BRA `(.L_x_71) ;  /* 0x0000000000147947 */ /* 0x000fea0003800000 */
.L_x_70:
[----:B------:R-:W-:Y:S02]  /*4970*/  MOV R2, 0x4990 ;  /* 0x0000499000027802 */ /* 0x000fe40000000f00 */
[----:B----45:R-:W-:Y:S05]  /*4980*/  CALL.REL.NOINC `($__internal_0_$__cuda_sm10x_tcgen05_guardrail_trap_col_being_dealloced_not_returned_by_alloc) ;  /* 0x0000005400ec7944 */ /* 0x030fea0003c00000 */
[----:B------:R-:W-:Y:S05]  /*4990*/  BRA `(.L_x_71) ;  /* 0x0000000000087947 */ /* 0x000fea0003800000 */
.L_x_69:
[----:B------:R-:W-:Y:S02]  /*49a0*/  MOV R2, 0x49c0 ;  /* 0x000049c000027802 */ /* 0x000fe40000000f00 */
[----:B----45:R-:W-:Y:S05]  /*49b0*/  CALL.REL.NOINC `($__internal_2_$__cuda_sm10x_tcgen05_guardrail_trap_unallocated_columns_being_dealloced) ;  /* 0x0000005400f87944 */ /* 0x030fea0003c00000 */
.L_x_71:
[----:B------:R-:W-:Y:S01]  /*49c0*/  NOP ;  /* 0x0000000000007918 */ /* 0x000fe20000000000 */
[----:B------:R-:W-:Y:S05]  /*49d0*/  EXIT ;  /* 0x000000000000794d */ /* 0x000fea0003800000 */
.L_x_55:
[----:B------:R-:W2:Y:S01]  /*49e0*/  LDCU UR5, c[0x0][0x384] ;  /* 0x00007080ff0577ac */ /* 0x000ea20008000800 */
[----:B------:R-:W-:Y:S02]  /*49f0*/  UISETP.NE.OR UP0, UPT, UR15, 0x3, !UP2 ;  /* 0x000000030f00788c */ /* 0x000fe4000d705670 */
[----:B--2---:R-:W-:-:S07]  /*4a00*/  UIADD3 UR5, UPT, UPT, UR5, 0x3f, URZ ;  /* 0x0000003f05057890 */ /* 0x004fce000fffe0ff */
[----:B------:R-:W-:Y:S05]  /*4a10*/  BRA.U UP0, `(.L_x_72) ;  /* 0x00000015009c7547 */ /* 0x000fea000b800000 */
[----:B------:R-:W2:Y:S01]  /*4a20*/  LDCU UR45, c[0x0][0x388] ;  /* 0x00007100ff2d77ac */ /* 0x000ea20008000800 */
[----:B------:R-:W3:Y:S01]  /*4a30*/  S2UR UR7, SR_CgaCtaId ;  /* 0x00000000000779c3 */ /* 0x000ee20000008800 */
[----:B------:R-:W-:Y:S01]  /*4a40*/  R2UR UR43, R88 ;  /* 0x00000000582b72ca */ /* 0x000fe200000e0000 */
[----:B------:R-:W-:Y:S01]  /*4a50*/  IMAD.MOV.U32 R12, RZ, RZ, 0x1 ;  /* 0x00000001ff0c7424 */ /* 0x000fe200078e00ff */
[----:B------:R-:W-:Y:S01]  /*4a60*/  USHF.R.S32.HI UR4, URZ, 0x1f, UR5 ;  /* 0x0000001fff047899 */ /* 0x000fe20008011405 */
[----:B------:R-:W-:Y:S01]  /*4a70*/  R2UR UR42, R89 ;  /* 0x00000000592a72ca */ /* 0x000fe200000e0000 */
[----:B------:R-:W4:Y:S01]  /*4a80*/  LDCU UR17, c[0x0][0xc0c] ;  /* 0x00018180ff1177ac */ /* 0x000f220008000800 */
[----:B------:R-:W-:Y:S02]  /*4a90*/  IMAD.MOV.U32 R10, RZ, RZ, RZ ;  /* 0x000000ffff0a7224 */ /* 0x000fe400078e00ff */
[----:B------:R-:W1:Y:S01]  /*4aa0*/  LDC.64 R18, c[0x0][0x348] ;  /* 0x0000d200ff127b82 */ /* 0x000e620000000a00 */
[----:B------:R-:W-:Y:S01]  /*4ab0*/  ULEA.HI UR4, UR4, UR5, URZ, 0x6 ;  /* 0x0000000504047291 */ /* 0x000fe2000f8f30ff */
[----:B------:R-:W-:Y:S01]  /*4ac0*/  IMAD.MOV.U32 R8, RZ, RZ, 0x2000 ;  /* 0x00002000ff087424 */ /* 0x000fe200078e00ff */
[----:B------:R-:W-:Y:S01]  /*4ad0*/  UMOV UR24, 0x400 ;  /* 0x0000040000187882 */ /* 0x000fe20000000000 */
[----:B------:R-:W4:Y:S01]  /*4ae0*/  LDCU UR31, c[0x0][0x370] ;  /* 0x00006e00ff1f77ac */ /* 0x000f220008000800 */
[----:B------:R-:W-:Y:S01]  /*4af0*/  USHF.R.S32.HI UR27, URZ, 0x6, UR4 ;  /* 0x00000006ff1b7899 */ /* 0x000fe20008011404 */
[----:B--2---:R-:W-:Y:S01]  /*4b00*/  IMAD.U32 R0, RZ, RZ, UR45 ;  /* 0x0000002dff007e24 */ /* 0x004fe2000f8e00ff */
[----:B------:R-:W2:Y:S04]  /*4b10*/  LDCU.128 UR32, c[0x0][0xc10] ;  /* 0x00018200ff2077ac */ /* 0x000ea80008000c00 */
[----:B------:R-:W-:Y:S01]  /*4b20*/  IABS R0, R0 ;  /* 0x0000000000007213 */ /* 0x000fe20000000000 */
[----:B------:R-:W-:Y:S01]  /*4b30*/  IMAD.U32 R5, RZ, RZ, UR27 ;  /* 0x0000001bff057e24 */ /* 0x000fe2000f8e00ff */
[----:B------:R-:W2:Y:S02]  /*4b40*/  LDCU UR4, c[0x0][0xc30] ;  /* 0x00018600ff0477ac */ /* 0x000ea40008000800 */
[----:B------:R-:W-:-:S02]  /*4b50*/  R2UR UR25, R0 ;  /* 0x00000000001972ca */ /* 0x000fc400000e0000 */
[-C--:B------:R-:W-:Y:S01]  /*4b60*/  IABS R2, R5.reuse ;  /* 0x0000000500027213 */ /* 0x080fe20000000000 */
[----:B---3--:R-:W-:Y:S01]  /*4b70*/  ULEA UR24, UR7, UR24, 0x18 ;  /* 0x0000001807187291 */ /* 0x008fe2000f8ec0ff */
[----:B------:R-:W-:Y:S01]  /*4b80*/  IABS R5, R5 ;  /* 0x0000000500057213 */ /* 0x000fe20000000000 */
[----:B------:R-:W3:Y:S01]  /*4b90*/  LDCU UR30, c[0x0][0x374] ;  /* 0x00006e80ff1e77ac */ /* 0x000ee20008000800 */
[----:B------:R-:W-:Y:S02]  /*4ba0*/  R2UR UR26, R2 ;  /* 0x00000000021a72ca */ /* 0x000fe400000e0000 */
[----:B------:R-:W1:Y:S01]  /*4bb0*/  LDC.64 R2, c[0x0][0x988] ;  /* 0x00026200ff027b82 */ /* 0x000e620000000a00 */
[----:B----4-:R-:W-:Y:S01]  /*4bc0*/  UISETP.NE.AND UP2, UPT, UR17, 0x1, UPT ;  /* 0x000000011100788c */ /* 0x010fe2000bf45270 */
[----:B------:R-:W-:Y:S01]  /*4bd0*/  IMAD.MOV R5, RZ, RZ, -R5 ;  /* 0x000000ffff057224 */ /* 0x000fe200078e0a05 */
[----:B------:R-:W4:Y:S02]  /*4be0*/  LDCU UR47, c[0x0][0xc20] ;  /* 0x00018400ff2f77ac */ /* 0x000f240008000800 */
[----:B------:R-:W4:Y:S01]  /*4bf0*/  I2F.RP R7, UR25 ;  /* 0x0000001900077d06 */ /* 0x000f220008209400 */
[----:B------:R-:W1:Y:S01]  /*4c00*/  LDCU UR29, c[0x0][0x38c] ;  /* 0x00007180ff1d77ac */ /* 0x000e620008000800 */
[----:B------:R-:W-:Y:S01]  /*4c10*/  R2UR UR44, R5 ;  /* 0x00000000052c72ca */ /* 0x000fe200000e0000 */
[----:B--2---:R-:W-:-:S05]  /*4c20*/  UISETP.NE.AND UP2, UPT, UR4, 0x1, UPT ;  /* 0x000000010400788c */ /* 0x004fca000bf45270 */
[----:B------:R-:W2:Y:S01]  /*4c30*/  I2F.RP R6, UR26 ;  /* 0x0000001a00067d06 */ /* 0x000ea20008209400 */
[----:B------:R-:W-:Y:S02]  /*4c40*/  UIMAD.WIDE.U32 UR10, UR31, UR32, URZ ;  /* 0x000000201f0a72a5 */ /* 0x000fe4000f8e00ff */
[----:B---3--:R-:W-:Y:S02]  /*4c50*/  UIMAD.WIDE.U32 UR12, UR30, UR35, URZ ;  /* 0x000000231e0c72a5 */ /* 0x008fe4000f8e00ff */
[----:B------:R-:W-:Y:S02]  /*4c60*/  UISETP.NE.AND UP4, UPT, UR45, URZ, UPT ;  /* 0x000000ff2d00728c */ /* 0x000fe4000bf85270 */
[----:B------:R-:W-:Y:S01]  /*4c70*/  UIADD3 UR41, UPT, UPT, UR24, 0x148, URZ ;  /* 0x0000014818297890 */ /* 0x000fe2000fffe0ff */
[----:B----4-:R-:W3:Y:S01]  /*4c80*/  MUFU.RCP R0, R7 ;  /* 0x0000000700007308 */ /* 0x010ee20000001000 */
[----:B-1----:R-:W-:Y:S01]  /*4c90*/  UISETP.GE.AND UP0, UPT, UR39, 0x1, UPT ;  /* 0x000000012700788c */ /* 0x002fe2000bf06270 */
[----:B------:R-:W-:Y:S01]  /*4ca0*/  ISETP.NE.U32.AND P0, PT, R2, RZ, PT ;  /* 0x000000ff0200720c */ /* 0x000fe20003f05070 */
[----:B------:R-:W-:Y:S01]  /*4cb0*/  UMOV UR40, UR11 ;  /* 0x0000000b00287c82 */ /* 0x000fe20008000000 */
[----:B------:R-:W-:Y:S01]  /*4cc0*/  UMOV UR38, UR13 ;  /* 0x0000000d00267c82 */ /* 0x000fe20008000000 */
[----:B------:R-:W-:Y:S01]  /*4cd0*/  UISETP.NE.AND UP0, UPT, UR34, 0x1, UPT ;  /* 0x000000012200788c */ /* 0x000fe2000bf05270 */
[----:B------:R-:W-:-:S02]  /*4ce0*/  ISETP.NE.AND.EX P0, PT, R3, RZ, PT, P0 ;  /* 0x000000ff0300720c */ /* 0x000fc40003f05300 */
[----:B--2---:R-:W1:Y:S01]  /*4cf0*/  MUFU.RCP R4, R6 ;  /* 0x0000000600047308 */ /* 0x004e620000001000 */
[----:B------:R-:W2:Y:S01]  /*4d00*/  LDC.64 R2, c[0x0][0x990] ;  /* 0x00026400ff027b82 */ /* 0x000ea20000000a00 */
[----:B------:R-:W-:Y:S01]  /*4d10*/  UMOV UR23, URZ ;  /* 0x000000ff00177c82 */ /* 0x000fe20008000000 */
[----:B------:R-:W-:Y:S02]  /*4d20*/  UPLOP3.LUT UP1, UPT, UPT, UPT, UPT, 0x40, 0x4 ;  /* 0x000000000004789c */ /* 0x000fe40003f2e870 */
[----:B------:R-:W-:Y:S01]  /*4d30*/  UISETP.NE.AND UP6, UPT, UR39, 0x1, UPT ;  /* 0x000000012700788c */ /* 0x000fe2000bfc5270 */
[----:B------:R-:W4:Y:S01]  /*4d40*/  LDCU.64 UR18, c[0x0][0xc28] ;  /* 0x00018500ff1277ac */ /* 0x000f220008000a00 */
[----:B---3--:R-:W-:Y:S01]  /*4d50*/  VIADD R0, R0, 0xffffffe ;  /* 0x0ffffffe00007836 */ /* 0x008fe20000000000 */
[----:B------:R-:W-:Y:S02]  /*4d60*/  UPRMT UR41, URZ, 0x654, UR41 ;  /* 0x00000654ff297896 */ /* 0x000fe40008000029 */
[----:B------:R-:W-:-:S03]  /*4d70*/  USHF.R.U32.HI UR40, URZ, UR33, UR40 ;  /* 0x00000021ff287299 */ /* 0x000fc60008011628 */
[----:B------:R-:W3:Y:S01]  /*4d80*/  F2I.FTZ.U32.TRUNC.NTZ R0, R0 ;  /* 0x0000000000007305 */ /* 0x000ee2000021f000 */
[----:B------:R-:W-:Y:S01]  /*4d90*/  USHF.R.U32.HI UR38, URZ, UR47, UR38 ;  /* 0x0000002fff267299 */ /* 0x000fe20008011626 */
[----:B-1----:R-:W-:Y:S01]  /*4da0*/  VIADD R4, R4, 0xffffffe ;  /* 0x0ffffffe04047836 */ /* 0x002fe20000000000 */
[----:B------:R-:W-:Y:S02]  /*4db0*/  UISETP.NE.AND UP0, UPT, UR29, URZ, UPT ;  /* 0x000000ff1d00728c */ /* 0x000fe4000bf05270 */
[----:B------:R-:W-:Y:S01]  /*4dc0*/  UISETP.NE.AND UP5, UPT, UR27, URZ, UPT ;  /* 0x000000ff1b00728c */ /* 0x000fe2000bfa5270 */
[----:B------:R-:W-:Y:S02]  /*4dd0*/  VOTEU.ANY UP4, P0 ;  /* 0x0000000000ff7886 */ /* 0x000fe40000080100 */
[----:B------:R-:W1:Y:S01]  /*4de0*/  F2I.FTZ.U32.TRUNC.NTZ R4, R4 ;  /* 0x0000000400047305 */ /* 0x000e62000021f000 */
[----:B---3--:R-:W-:Y:S02]  /*4df0*/  R2UR UR5, R0 ;  /* 0x00000000000572ca */ /* 0x008fe400000e0000 */
[----:B-1----:R-:W-:-:S11]  /*4e00*/  R2UR UR7, R4 ;  /* 0x00000000040772ca */ /* 0x002fd600000e0000 */
[----:B------:R-:W-:-:S04]  /*4e10*/  UIADD3 UR4, UPT, UPT, URZ, -UR5, URZ ;  /* 0x80000005ff047290 */ /* 0x000fc8000fffe0ff */
[----:B------:R-:W-:-:S03]  /*4e20*/  UIMAD UR6, UR4, UR25, URZ ;  /* 0x00000019040672a4 */ /* 0x000fc6000f8e02ff */
[----:B------:R-:W-:Y:S01]  /*4e30*/  UMOV UR4, URZ ;  /* 0x000000ff00047c82 */ /* 0x000fe20008000000 */
[----:B------:R-:W-:Y:S02]  /*4e40*/  UIADD3 UR8, UPT, UPT, URZ, -UR7, URZ ;  /* 0x80000007ff087290 */ /* 0x000fe4000fffe0ff */
[----:B------:R-:W-:Y:S02]  /*4e50*/  UIMAD.WIDE.U32 UR36, UR5, UR6, UR4 ;  /* 0x00000006052472a5 */ /* 0x000fe4000f8e0004 */
[----:B------:R-:W-:Y:S01]  /*4e60*/  UIMAD UR8, UR8, UR26, URZ ;  /* 0x0000001a080872a4 */ /* 0x000fe2000f8e02ff */
[----:B------:R-:W-:-:S03]  /*4e70*/  UMOV UR6, URZ ;  /* 0x000000ff00067c82 */ /* 0x000fc60008000000 */
[----:B------:R-:W-:Y:S01]  /*4e80*/  UIMAD.WIDE.U32 UR6, UR7, UR8, UR6 ;  /* 0x00000008070672a5 */ /* 0x000fe2000f8e0006 */
[----:B------:R-:W-:-:S06]  /*4e90*/  UMOV UR36, UR37 ;  /* 0x0000002500247c82 */ /* 0x000fcc0008000000 */
[----:B--2-4-:R-:W-:-:S05]  /*4ea0*/  UMOV UR37, UR7 ;  /* 0x0000000700257c82 */ /* 0x014fca0008000000 */
.L_x_81:
[----:B------:R-:W-:Y:S04]  /*4eb0*/  SHF.L.U32 R5, R10, 0x1f, RZ ;  /* 0x0000001f0a057819 */ /* 0x000fe800000006ff */
[----:B-1----:R-:W1:Y:S02]  /*4ec0*/  SYNCS.PHASECHK.TRANS64.TRYWAIT P0, [UR24+0x140], R5 ;  /* 0x00014005ff0075a7 */ /* 0x002e640008001118 */
[----:B-1----:R-:W-:Y:S05]  /*4ed0*/  @!P0 BRA `(.L_x_73) ;  /* 0x0000004c00b88947 */ /* 0x002fea0003800000 */
.L_x_168:
[----:B-1----:R-:W1:Y:S01]  /*4ee0*/  LDS.128 R4, [UR24+0x180] ;  /* 0x00018018ff047984 */ /* 0x002e620008000c00 */
[----:B------:R-:W-:Y:S01]  /*4ef0*/  @!PT LDS RZ, [RZ] ;  /* 0x00000000fffff984 */ /* 0x000fe20000000800 */
[----:B------:R-:W-:Y:S01]  /*4f00*/  @!PT LDS RZ, [RZ] ;  /* 0x00000000fffff984 */ /* 0x000fe20000000800 */
[----:B------:R-:W-:Y:S01]  /*4f10*/  @!PT LDS RZ, [RZ] ;  /* 0x00000000fffff984 */ /* 0x000fe20000000800 */
[----:B------:R-:W-:Y:S01]  /*4f20*/  @!PT LDS RZ, [RZ] ;  /* 0x00000000fffff984 */ /* 0x000fe20000000800 */
[----:B------:R2:W-:Y:S06]  /*4f30*/  MEMBAR.ALL.CTA ;  /* 0x0000000000007992 */ /* 0x0005ec0000008000 */
[----:B--2---:R-:W2:Y:S02]  /*4f40*/  FENCE.VIEW.ASYNC.S ;  /* 0x00000000000073c6 */ /* 0x004ea40000000000 */
[----:B--2---:R-:W-:Y:S01]  /*4f50*/  SYNCS.ARRIVE.TRANS64.RED.A1T0 RZ, [UR41], RZ ;  /* 0x000000ffffff79a7 */ /* 0x004fe20008100429 */
[----:B-1----:R-:W-:Y:S11]  /*4f60*/  LOP3.LUT P0, RZ, R6, 0x1, RZ, 0xc0, !PT ;  /* 0x0000000106ff7812 */ /* 0x002ff6000780c0ff */
[----:B------:R-:W-:Y:S02]  /*4f70*/  @!UPT UIADD3 URZ, UPT, UPT, URZ, URZ, URZ ;  /* 0x000000fffffff290 */ /* 0x000fe4000fffe0ff */
[----:B------:R-:W-:Y:S01]  /*4f80*/  VOTEU.ANY UP0, P0 ;  /* 0x0000000000ff7886 */ /* 0x000fe20000000100 */
[----:B------:R-:W-:Y:S11]  /*4f90*/  PLOP3.LUT P0, PT, PT, PT, UP0, 0x80, 0x8 ;  /* 0x000000000008781c */ /* 0x000ff60003f0f008 */
[----:B------:R-:W-:Y:S02]  /*4fa0*/  @!UPT UIADD3 URZ, UPT, UPT, URZ, URZ, URZ ;  /* 0x000000fffffff290 */ /* 0x000fe4000fffe0ff */
[----:B------:R-:W-:Y:S02]  /*4fb0*/  @P0 MOV R9, R4 ;  /* 0x0000000400090202 */ /* 0x000fe40000000f00 */
[----:B------:R-:W-:Y:S02]  /*4fc0*/  @P0 LOP3.LUT R0, R5, 0xffff, RZ, 0xc0, !PT ;  /* 0x0000ffff05000812 */ /* 0x000fe400078ec0ff */
[----:B------:R-:W-:Y:S02]  /*4fd0*/  @P0 R2UR UR5, R9 ;  /* 0x00000000090502ca */ /* 0x000fe400000e0000 */
[----:B------:R-:W-:Y:S11]  /*4fe0*/  @P0 R2UR UR4, R0 ;  /* 0x00000000000402ca */ /* 0x000ff600000e0000 */
[----:B------:R-:W-:Y:S02]  /*4ff0*/  @UP0 UMOV UR16, UR5 ;  /* 0x0000000500100c82 */ /* 0x000fe40008000000 */
[----:B------:R-:W-:Y:S01]  /*5000*/  @UP0 UMOV UR15, UR4 ;  /* 0x00000004000f0c82 */ /* 0x000fe20008000000 */
[----:B------:R-:W-:Y:S09]  /*5010*/  UISETP.GE.AND UP0, UPT, UR39, 0x1, UPT ;  /* 0x000000012700788c */ /* 0x000ff2000bf06270 */
[----:B------:R-:W-:Y:S05]  /*5020*/  BRA.U !UP0, `(.L_x_74) ;  /* 0x0000000108b47547 */ /* 0x000fea000b800000 */
[----:B------:R-:W-:Y:S02]  /*5030*/  UIMAD.WIDE.U32 UR8, UR15, UR35, URZ ;  /* 0x000000230f0872a5 */ /* 0x000fe4000f8e00ff */
[----:B------:R-:W-:Y:S02]  /*5040*/  UP2UR UR14, UPR, URZ, 0x2 ;  /* 0x00000002ff0e7883 */ /* 0x000fe40008000000 */
[----:B------:R-:W-:Y:S02]  /*5050*/  UISETP.NE.AND UP1, UPT, UR34, 0x1, UPT ;  /* 0x000000012200788c */ /* 0x000fe4000bf25270 */
[----:B------:R-:W-:Y:S02]  /*5060*/  UIMAD.WIDE.U32 UR10, UR16, UR32, URZ ;  /* 0x00000020100a72a5 */ /* 0x000fe4000f8e00ff */
[----:B------:R-:W-:Y:S02]  /*5070*/  USEL UR4, UR30, UR38, !UP1 ;  /* 0x000000261e047287 */ /* 0x000fe4000c800000 */
[----:B------:R-:W-:Y:S02]  /*5080*/  UISETP.NE.AND UP0, UPT, UR17, 0x1, UPT ;  /* 0x000000011100788c */ /* 0x000fe4000bf05270 */
[----:B------:R-:W-:Y:S02]  /*5090*/  UIMAD.WIDE.U32 UR12, UR4, UR18, URZ ;  /* 0x00000012040c72a5 */ /* 0x000fe4000f8e00ff */
[----:B------:R-:W-:Y:S01]  /*50a0*/  USEL UR7, UR31, UR40, !UP0 ;  /* 0x000000281f077287 */ /* 0x000fe2000c000000 */
[----:B------:R-:W-:Y:S02]  /*50b0*/  UMOV UR5, UR9 ;  /* 0x0000000900057c82 */ /* 0x000fe40008000000 */
[----:B------:R-:W-:Y:S02]  /*50c0*/  USHF.R.U32.HI UR6, URZ, UR47, UR5 ;  /* 0x0000002fff067299 */ /* 0x000fe40008011605 */
[----:B------:R-:W-:Y:S02]  /*50d0*/  UIMAD.WIDE.U32 UR20, UR7, UR18, URZ ;  /* 0x00000012071472a5 */ /* 0x000fe4000f8e00ff */
[----:B------:R-:W-:Y:S02]  /*50e0*/  USEL UR6, UR15, UR6, !UP1 ;  /* 0x000000060f067287 */ /* 0x000fe4000c800000 */
[----:B------:R-:W-:Y:S01]  /*50f0*/  UISETP.NE.AND UP1, UPT, UR14, URZ, UPT ;  /* 0x000000ff0e00728c */ /* 0x000fe2000bf25270 */
[----:B------:R-:W-:Y:S01]  /*5100*/  UMOV UR5, UR11 ;  /* 0x0000000b00057c82 */ /* 0x000fe20008000000 */
[----:B------:R-:W-:Y:S02]  /*5110*/  UIMAD.WIDE.U32 UR10, UR6, UR18, URZ ;  /* 0x00000012060a72a5 */ /* 0x000fe4000f8e00ff */
[----:B------:R-:W-:Y:S03]  /*5120*/  USHF.R.U32.HI UR8, URZ, UR33, UR5 ;  /* 0x00000021ff087299 */ /* 0x000fe60008011605 */
[----:B------:R-:W-:Y:S02]  /*5130*/  UMOV UR5, UR13 ;  /* 0x0000000d00057c82 */ /* 0x000fe40008000000 */
[----:B------:R-:W-:Y:S03]  /*5140*/  @UP6 USHF.R.U32.HI UR4, URZ, UR19, UR5 ;  /* 0x00000013ff046299 */ /* 0x000fe60008011605 */
[----:B------:R-:W-:Y:S01]  /*5150*/  UMOV UR5, UR21 ;  /* 0x0000001500057c82 */ /* 0x000fe20008000000 */
[----:B------:R-:W-:Y:S02]  /*5160*/  UIMAD UR4, UR39, UR4, URZ ;  /* 0x00000004270472a4 */ /* 0x000fe4000f8e02ff */
[----:B------:R-:W-:Y:S02]  /*5170*/  @UP6 USHF.R.U32.HI UR7, URZ, UR19, UR5 ;  /* 0x00000013ff076299 */ /* 0x000fe40008011605 */
[----:B------:R-:W-:Y:S02]  /*5180*/  USEL UR5, UR16, UR8, !UP0 ;  /* 0x0000000810057287 */ /* 0x000fe4000c000000 */
[----:B------:R-:W-:Y:S02]  /*5190*/  UIMAD UR8, UR39, UR7, URZ ;  /* 0x00000007270872a4 */ /* 0x000fe4000f8e02ff */
[----:B------:R-:W-:Y:S03]  /*51a0*/  UISETP.GE.AND UP0, UPT, UR6, UR4, UPT ;  /* 0x000000040600728c */ /* 0x000fe6000bf06270 */
[----:B------:R-:W-:Y:S01]  /*51b0*/  UMOV UR4, UR11 ;  /* 0x0000000b00047c82 */ /* 0x000fe20008000000 */
[----:B------:R-:W-:Y:S02]  /*51c0*/  UISETP.GE.OR UP0, UPT, UR5, UR8, UP0 ;  /* 0x000000080500728c */ /* 0x000fe40008706670 */
[----:B------:R-:W-:Y:S02]  /*51d0*/  USHF.R.U32.HI UR4, URZ, UR19, UR4 ;  /* 0x00000013ff047299 */ /* 0x000fe40008011604 */
[----:B------:R-:W-:Y:S02]  /*51e0*/  UIMAD.WIDE.U32 UR8, UR5, UR18, URZ ;  /* 0x00000012050872a5 */ /* 0x000fe4000f8e00ff */
[----:B------:R-:W-:Y:S04]  /*51f0*/  USEL UR10, UR6, UR4, !UP6 ;  /* 0x00000004060a7287 */ /* 0x000fe8000f000000 */
[----:B------:R-:W-:Y:S01]  /*5200*/  UIADD3 UR11, UPT, UPT, -UR10, URZ, URZ ;  /* 0x000000ff0a0b7290 */ /* 0x000fe2000fffe1ff */
[----:B------:R-:W-:Y:S02]  /*5210*/  @!UP0 UMOV UR4, UR9 ;  /* 0x0000000900048c82 */ /* 0x000fe40008000000 */
[----:B------:R-:W-:Y:S02]  /*5220*/  @!UP0 USHF.R.U32.HI UR4, URZ, UR19, UR4 ;  /* 0x00000013ff048299 */ /* 0x000fe40008011604 */
[----:B------:R-:W-:Y:S02]  /*5230*/  UIMAD UR8, UR39, UR11, UR6 ;  /* 0x0000000b270872a4 */ /* 0x000fe4000f8e0206 */
[----:B------:R-:W-:Y:S04]  /*5240*/  @!UP0 USEL UR4, UR5, UR4, !UP6 ;  /* 0x0000000405048287 */ /* 0x000fe8000f000000 */
[----:B------:R-:W-:Y:S02]  /*5250*/  @!UP0 UIMAD UR8, UR7, UR8, UR4 ;  /* 0x00000008070882a4 */ /* 0x000fe4000f8e0204 */
[----:B------:R-:W-:Y:S02]  /*5260*/  @!UP0 UIADD3 UR9, UPT, UPT, UR10, -UR4, URZ ;  /* 0x800000040a098290 */ /* 0x000fe4000fffe0ff */
[----:B------:R-:W-:Y:S02]  /*5270*/  UIADD3 UR4, UPT, UPT, -UR5, URZ, URZ ;  /* 0x000000ff05047290 */ /* 0x000fe4000fffe1ff */
[----:B------:R-:W-:Y:S02]  /*5280*/  UIADD3 UR7, UPT, UPT, -UR6, URZ, URZ ;  /* 0x000000ff06077290 */ /* 0x000fe4000fffe1ff */
[----:B------:R-:W-:Y:S02]  /*5290*/  @!UP0 UIMAD UR6, UR9, UR39, UR5 ;  /* 0x00000027090682a4 */ /* 0x000fe4000f8e0205 */
[----:B------:R-:W-:Y:S02]  /*52a0*/  UIMAD UR16, UR17, UR4, UR16 ;  /* 0x00000004111072a4 */ /* 0x000fe4000f8e0210 */
[----:B------:R-:W-:Y:S01]  /*52b0*/  UIMAD UR15, UR34, UR7, UR15 ;  /* 0x00000007220f72a4 */ /* 0x000fe2000f8e020f */
[----:B------:R-:W-:Y:S02]  /*52c0*/  @!UP0 UMOV UR5, UR8 ;  /* 0x0000000800058c82 */ /* 0x000fe40008000000 */
[----:B------:R-:W-:Y:S02]  /*52d0*/  UIMAD UR16, UR5, UR17, UR16 ;  /* 0x00000011051072a4 */ /* 0x000fe4000f8e0210 */
[----:B------:R-:W-:Y:S11]  /*52e0*/  UIMAD UR15, UR6, UR34, UR15 ;  /* 0x00000022060f72a4 */ /* 0x000ff6000f8e020f */
[----:B------:R-:W-:Y:S01]  /*52f0*/  @!UPT UIADD3 URZ, UPT, UPT, URZ, URZ, URZ ;  /* 0x000000fffffff290 */ /* 0x000fe2000fffe0ff */
.L_x_74:
[----:B------:R-:W1:Y:S01]  /*5300*/  @!UP2 LDCU.128 UR8, c[0x0][0xc10] ;  /* 0x00018200ff08a7ac */ /* 0x000e620008000c00 */
[----:B------:R-:W-:Y:S04]  /*5310*/  MOV R0, UR22 ;  /* 0x0000001600007c02 */ /* 0x000fe80008000f00 */
[----:B------:R-:W-:Y:S01]  /*5320*/  IABS R0, R0 ;  /* 0x0000000000007213 */ /* 0x000fe20000000000 */
[----:B------:R-:W2:Y:S01]  /*5330*/  @!UP2 LDCU UR5, c[0x0][0xc0c] ;  /* 0x00018180ff05a7ac */ /* 0x000ea20008000800 */
[----:B-1----:R-:W-:Y:S07]  /*5340*/  UIMAD.WIDE.U32 UR6, UR16, UR8, URZ ;  /* 0x00000008100672a5 */ /* 0x002fee000f8e00ff */
[----:B------:R-:W-:Y:S01]  /*5350*/  @!UP2 UMOV UR4, UR7 ;  /* 0x000000070004ac82 */ /* 0x000fe20008000000 */
[----:B--2---:R-:W-:Y:S02]  /*5360*/  @!UP2 UISETP.NE.AND UP0, UPT, UR5, 0x1, UPT ;  /* 0x000000010500a88c */ /* 0x004fe4000bf05270 */
[----:B------:R-:W-:Y:S02]  /*5370*/  @!UP2 USHF.R.U32.HI UR4, URZ, UR9, UR4 ;  /* 0x00000009ff04a299 */ /* 0x000fe40008011604 */
[----:B------:R-:W-:Y:S02]  /*5380*/  UIMAD.WIDE.U32 UR6, UR15, UR11, URZ ;  /* 0x0000000b0f0672a5 */ /* 0x000fe4000f8e00ff */
[----:B------:R-:W-:Y:S02]  /*5390*/  @!UP2 USEL UR8, UR16, UR4, !UP0 ;  /* 0x000000041008a287 */ /* 0x000fe4000c000000 */
[----:B------:R-:W-:Y:S03]  /*53a0*/  @!UP2 UISETP.NE.AND UP0, UPT, UR10, 0x1, UPT ;  /* 0x000000010a00a88c */ /* 0x000fe6000bf05270 */
[----:B------:R-:W-:Y:S02]  /*53b0*/  @!UP2 UMOV UR6, UR7 ;  /* 0x000000070006ac82 */ /* 0x000fe40008000000 */
[----:B------:R-:W1:Y:S02]  /*53c0*/  @!UP2 LDCU UR4, c[0x0][0xc20] ;  /* 0x00018400ff04a7ac */ /* 0x000e640008000800 */
[----:B-1----:R-:W-:Y:S04]  /*53d0*/  @!UP2 USHF.R.U32.HI UR6, URZ, UR4, UR6 ;  /* 0x00000004ff06a299 */ /* 0x002fe80008011606 */
[----:B------:R-:W-:Y:S04]  /*53e0*/  @!UP2 USEL UR6, UR15, UR6, !UP0 ;  /* 0x000000060f06a287 */ /* 0x000fe8000c000000 */
[----:B------:R-:W-:Y:S02]  /*53f0*/  @!UP2 UIADD3 UR4, UPT, UPT, -UR8, UR6, URZ ;  /* 0x000000060804a290 */ /* 0x000fe4000fffe1ff */
[----:B------:R-:W-:Y:S02]  /*5400*/  @!UP2 UIADD3 UR6, UPT, UPT, UR8, -UR6, URZ ;  /* 0x800000060806a290 */ /* 0x000fe4000fffe0ff */
[----:B------:R-:W-:Y:S02]  /*5410*/  @!UP2 UIMAD UR16, UR4, UR5, UR16 ;  /* 0x000000050410a2a4 */ /* 0x000fe4000f8e0210 */
[----:B------:R-:W-:Y:S01]  /*5420*/  @!UP2 UIMAD UR15, UR6, UR10, UR15 ;  /* 0x0000000a060fa2a4 */ /* 0x000fe2000f8e020f */
[----:B------:R-:W-:Y:S11]  /*5430*/  BRA.U UP1, `(.L_x_75) ;  /* 0x0000000101107547 */ /* 0x000ff6000b800000 */
[----:B------:R-:W-:Y:S04]  /*5440*/  MOV R9, UR46 ;  /* 0x0000002e00097c02 */ /* 0x000fe80008000f00 */
[----:B------:R-:W-:Y:S04]  /*5450*/  SHF.L.U32 R14, R9, 0x1f, RZ ;  /* 0x0000001f090e7819 */ /* 0x000fe800000006ff */
[----:B------:R-:W1:Y:S02]  /*5460*/  SYNCS.PHASECHK.TRANS64.TRYWAIT P1, [UR24+0x138], R14 ;  /* 0x0001380eff0075a7 */ /* 0x000e640008021118 */
[----:B-1----:R-:W-:Y:S05]  /*5470*/  @!P1 BRA `(.L_x_76) ;  /* 0x0000004800689947 */ /* 0x002fea0003800000 */
.L_x_75:
[----:B------:R-:W-:Y:S01]  /*5480*/  UISETP.NE.AND UP1, UPT, UR45, URZ, UPT ;  /* 0x000000ff2d00728c */ /* 0x000fe2000bf25270 */
[----:B------:R-:W-:Y:S01]  /*5490*/  R2UR UR4, R0 ;  /* 0x00000000000472ca */ /* 0x000fe200000e0000 */
[----:B------:R-:W-:Y:S11]  /*54a0*/  USHF.L.U32 UR11, UR28, 0x7, URZ ;  /* 0x000000071c0b7899 */ /* 0x000ff600080006ff */
[----:B------:R-:W-:Y:S01]  /*54b0*/  @!UPT UIADD3 URZ, UPT, UPT, URZ, URZ, URZ ;  /* 0x000000fffffff290 */ /* 0x000fe2000fffe0ff */
[----:B------:R-:W-:Y:S07]  /*54c0*/  UIMAD.WIDE.U32 UR6, UR37, UR4, URZ ;  /* 0x00000004250672a5 */ /* 0x000fee000f8e00ff */
[----:B------:R-:W-:Y:S02]  /*54d0*/  UMOV UR12, UR7 ;  /* 0x00000007000c7c82 */ /* 0x000fe40008000000 */
[----:B------:R-:W-:Y:S04]  /*54e0*/  UIMAD UR4, UR12, UR44, UR4 ;  /* 0x0000002c0c0472a4 */ /* 0x000fe8000f8e0204 */
[----:B------:R-:W-:Y:S11]  /*54f0*/  UISETP.GT.U32.AND UP0, UPT, UR26, UR4, UPT ;  /* 0x000000041a00728c */ /* 0x000ff6000bf04070 */
[----:B------:R-:W-:Y:S02]  /*5500*/  @!UP0 UIADD3 UR4, UPT, UPT, UR4, -UR26, URZ ;  /* 0x8000001a04048290 */ /* 0x000fe4000fffe0ff */
[----:B------:R-:W-:Y:S02]  /*5510*/  @!UP0 UIADD3 UR12, UPT, UPT, UR12, 0x1, URZ ;  /* 0x000000010c0c8890 */ /* 0x000fe4000fffe0ff */
[----:B------:R-:W-:Y:S02]  /*5520*/  UISETP.GE.U32.AND UP0, UPT, UR4, UR26, UPT ;  /* 0x0000001a0400728c */ /* 0x000fe4000bf06070 */
[----:B------:R-:W-:Y:S09]  /*5530*/  ULOP3.LUT UR4, UR22, UR27, URZ, 0x3c, !UPT ;  /* 0x0000001b16047292 */ /* 0x000ff2000f8e3cff */
[----:B------:R-:W-:Y:S02]  /*5540*/  @UP0 UIADD3 UR12, UPT, UPT, UR12, 0x1, URZ ;  /* 0x000000010c0c0890 */ /* 0x000fe4000fffe0ff */
[----:B------:R-:W-:Y:S11]  /*5550*/  UISETP.GE.AND UP0, UPT, UR4, URZ, UPT ;  /* 0x000000ff0400728c */ /* 0x000ff6000bf06270 */
[----:B------:R-:W-:Y:S02]  /*5560*/  @!UP0 UIADD3 UR12, UPT, UPT, -UR12, URZ, URZ ;  /* 0x000000ff0c0c8290 */ /* 0x000fe4000fffe1ff */
[----:B------:R-:W-:Y:S06]  /*5570*/  @!UP5 ULOP3.LUT UR12, URZ, UR27, URZ, 0x33, !UPT ;  /* 0x0000001bff0cd292 */ /* 0x000fec000f8e33ff */
[----:B------:R-:W-:Y:S05]  /*5580*/  IMAD.U32 R0, RZ, RZ, UR12 ;  /* 0x0000000cff007e24 */ /* 0x000fea000f8e00ff */
[----:B------:R-:W-:Y:S04]  /*5590*/  IABS R0, R0 ;  /* 0x0000000000007213 */ /* 0x000fe80000000000 */
[----:B------:R-:W-:Y:S01]  /*55a0*/  R2UR UR4, R0 ;  /* 0x00000000000472ca */ /* 0x000fe200000e0000 */
[----:B------:R-:W-:Y:S05]  /*55b0*/  IMAD.U32 R0, RZ, RZ, UR29 ;  /* 0x0000001dff007e24 */ /* 0x000fea000f8e00ff */
[----:B------:R-:W-:Y:S04]  /*55c0*/  IABS R11, R0 ;  /* 0x00000000000b7213 */ /* 0x000fe80000000000 */
[----:B------:R-:W2:Y:S03]  /*55d0*/  I2F.RP R16, R11 ;  /* 0x0000000b00107306 */ /* 0x000ea60000209400 */
[----:B------:R-:W-:Y:S07]  /*55e0*/  UIMAD.WIDE.U32 UR6, UR36, UR4, URZ ;  /* 0x00000004240672a5 */ /* 0x000fee000f8e00ff */
[----:B------:R-:W-:Y:S02]  /*55f0*/  UMOV UR13, UR7 ;  /* 0x00000007000d7c82 */ /* 0x000fe40008000000 */
[----:B------:R-:W-:Y:S01]  /*5600*/  UIADD3 UR5, UPT, UPT, -UR13, URZ, URZ ;  /* 0x000000ff0d057290 */ /* 0x000fe2000fffe1ff */
[----:B--2---:R-:W2:Y:S03]  /*5610*/  MUFU.RCP R0, R16 ;  /* 0x0000001000007308 */ /* 0x004ea60000001000 */
[----:B------:R-:W-:Y:S04]  /*5620*/  UIMAD UR4, UR25, UR5, UR4 ;  /* 0x00000005190472a4 */ /* 0x000fe8000f8e0204 */
[----:B------:R-:W-:Y:S11]  /*5630*/  UISETP.GT.U32.AND UP0, UPT, UR25, UR4, UPT ;  /* 0x000000041900728c */ /* 0x000ff6000bf04070 */
[----:B------:R-:W-:Y:S01]  /*5640*/  @!UP0 UIADD3 UR4, UPT, UPT, UR4, -UR25, URZ ;  /* 0x8000001904048290 */ /* 0x000fe2000fffe0ff */
[----:B--2---:R-:W-:Y:S01]  /*5650*/  VIADD R13, R0, 0xffffffe ;  /* 0x0ffffffe000d7836 */ /* 0x004fe20000000000 */
[----:B------:R-:W-:Y:S02]  /*5660*/  @!UP0 UIADD3 UR13, UPT, UPT, UR13, 0x1, URZ ;  /* 0x000000010d0d8890 */ /* 0x000fe4000fffe0ff */
[----:B------:R-:W-:Y:S01]  /*5670*/  UISETP.GE.U32.AND UP0, UPT, UR4, UR25, UPT ;  /* 0x000000190400728c */ /* 0x000fe2000bf06070 */
[----:B------:R-:W1:Y:S01]  /*5680*/  F2I.FTZ.U32.TRUNC.NTZ R15, R13 ;  /* 0x0000000d000f7305 */ /* 0x000e62000021f000 */
[----:B------:R-:W-:Y:S09]  /*5690*/  ULOP3.LUT UR4, UR12, UR45, URZ, 0x3c, !UPT ;  /* 0x0000002d0c047292 */ /* 0x000ff2000f8e3cff */
[----:B------:R-:W-:Y:S02]  /*56a0*/  @UP0 UIADD3 UR13, UPT, UPT, UR13, 0x1, URZ ;  /* 0x000000010d0d0890 */ /* 0x000fe4000fffe0ff */
[----:B------:R-:W-:Y:S01]  /*56b0*/  UISETP.GE.AND UP0, UPT, UR4, URZ, UPT ;  /* 0x000000ff0400728c */ /* 0x000fe2000bf06270 */
[--C-:B-1----:R-:W-:Y:S04]  /*56c0*/  IMAD.MOV R14, RZ, RZ, -R15.reuse ;  /* 0x000000ffff0e7224 */ /* 0x102fe800078e0a0f */
[----:B------:R-:W-:Y:S02]  /*56d0*/  IMAD R9, R14, R11, RZ ;  /* 0x0000000b0e097224 */ /* 0x000fe400078e02ff */
[----:B------:R-:W-:Y:S04]  /*56e0*/  HFMA2 R14, -RZ, RZ, 0, 0 ;  /* 0x00000000ff0e7431 */ /* 0x000fe800000001ff */
[----:B------:R-:W-:Y:S02]  /*56f0*/  @!UP0 UIADD3 UR13, UPT, UPT, -UR13, URZ, URZ ;  /* 0x000000ff0d0d8290 */ /* 0x000fe4000fffe1ff */
[----:B------:R-:W-:Y:S02]  /*5700*/  @!UP1 ULOP3.LUT UR13, URZ, UR45, URZ, 0x33, !UPT ;  /* 0x0000002dff0d9292 */ /* 0x000fe4000f8e33ff */
[----:B------:R-:W-:Y:S02]  /*5710*/  UISETP.NE.AND UP1, UPT, UR29, URZ, UPT ;  /* 0x000000ff1d00728c */ /* 0x000fe4000bf25270 */
[----:B------:R-:W-:Y:S01]  /*5720*/  ULOP3.LUT UR4, UR13, UR29, URZ, 0x3c, !UPT ;  /* 0x0000001d0d047292 */ /* 0x000fe2000f8e3cff */
[----:B------:R-:W-:Y:S03]  /*5730*/  IMAD.HI.U32 R15, R15, R9, R14 ;  /* 0x000000090f0f7227 */ /* 0x000fe600078e000e */
[----:B------:R-:W-:Y:S01]  /*5740*/  UISETP.GE.AND UP0, UPT, UR4, URZ, UPT ;  /* 0x000000ff0400728c */ /* 0x000fe2000bf06270 */
[----:B------:R-:W-:Y:S01]  /*5750*/  IMAD.U32 R0, RZ, RZ, UR13 ;  /* 0x0000000dff007e24 */ /* 0x000fe2000f8e00ff */
[----:B------:R-:W-:Y:S04]  /*5760*/  UIADD3 UR4, UPT, UPT, -UR12, URZ, URZ ;  /* 0x000000ff0c047290 */ /* 0x000fe8000fffe1ff */
[----:B------:R-:W-:Y:S01]  /*5770*/  IABS R0, R0 ;  /* 0x0000000000007213 */ /* 0x000fe20000000000 */
[----:B------:R-:W-:Y:S02]  /*5780*/  UIMAD UR5, UR27, UR4, UR22 ;  /* 0x000000041b0572a4 */ /* 0x000fe4000f8e0216 */
[----:B------:R-:W-:Y:S02]  /*5790*/  UIADD3 UR4, UPT, UPT, -UR13, URZ, URZ ;  /* 0x000000ff0d047290 */ /* 0x000fe4000fffe1ff */
[----:B------:R-:W-:Y:S01]  /*57a0*/  IMAD.HI.U32 R15, R15, R0, RZ ;  /* 0x000000000f0f7227 */ /* 0x000fe200078e00ff */
[----:B------:R-:W-:Y:S02]  /*57b0*/  USHF.L.U32 UR22, UR5, 0x6, URZ ;  /* 0x0000000605167899 */ /* 0x000fe400080006ff */
[----:B------:R-:W-:Y:S01]  /*57c0*/  UIMAD UR12, UR45, UR4, UR12 ;  /* 0x000000042d0c72a4 */ /* 0x000fe2000f8e020c */
[----:B------:R-:W-:Y:S04]  /*57d0*/  IMAD.MOV R9, RZ, RZ, -R15 ;  /* 0x000000ffff097224 */ /* 0x000fe800078e0a0f */
[C---:B------:R-:W-:Y:S05]  /*57e0*/  IMAD R0, R11.reuse, R9, R0 ;  /* 0x000000090b007224 */ /* 0x040fea00078e0200 */
[----:B------:R-:W-:Y:S11]  /*57f0*/  ISETP.GT.U32.AND P1, PT, R11, R0, PT ;  /* 0x000000000b00720c */ /* 0x000ff60003f24070 */
[----:B------:R-:W-:Y:S02]  /*5800*/  @!UPT UIADD3 URZ, UPT, UPT, URZ, URZ, URZ ;  /* 0x000000fffffff290 */ /* 0x000fe4000fffe0ff */
[----:B------:R-:W-:Y:S01]  /*5810*/  @!P1 IADD3 R15, PT, PT, R15, 0x1, RZ ;  /* 0x000000010f0f9810 */ /* 0x000fe20007ffe0ff */
[----:B------:R-:W-:Y:S01]  /*5820*/  @!P1 IMAD.IADD R0, R0, 0x1, -R11 ;  /* 0x0000000100009824 */ /* 0x000fe200078e0a0b */
[----:B------:R-:W-:Y:S04]  /*5830*/  ISETP.NE.U32.AND P1, PT, R2, RZ, PT ;  /* 0x000000ff0200720c */ /* 0x000fe80003f25070 */
[----:B------:R-:W-:Y:S02]  /*5840*/  ISETP.GE.U32.AND P2, PT, R0, R11, PT ;  /* 0x0000000b0000720c */ /* 0x000fe40003f46070 */
[----:B------:R-:W-:Y:S11]  /*5850*/  ISETP.NE.AND.EX P1, PT, R3, RZ, PT, P1 ;  /* 0x000000ff0300720c */ /* 0x000ff60003f25310 */
[----:B------:R-:W-:Y:S01]  /*5860*/  @P2 VIADD R15, R15, 0x1 ;  /* 0x000000010f0f2836 */ /* 0x000fe20000000000 */
[----:B------:R-:W-:Y:S04]  /*5870*/  ISETP.NE.U32.AND P2, PT, R2, RZ, PT ;  /* 0x000000ff0200720c */ /* 0x000fe80003f45070 */
[----:B------:R-:W-:Y:S02]  /*5880*/  R2UR UR14, R15 ;  /* 0x000000000f0e72ca */ /* 0x000fe400000e0000 */
[----:B------:R-:W-:Y:S11]  /*5890*/  ISETP.NE.AND.EX P2, PT, R3, RZ, PT, P2 ;  /* 0x000000ff0300720c */ /* 0x000ff60003f45320 */
[----:B------:R-:W-:Y:S02]  /*58a0*/  @!UP0 UIADD3 UR14, UPT, UPT, -UR14, URZ, URZ ;  /* 0x000000ff0e0e8290 */ /* 0x000fe4000fffe1ff */
[----:B------:R-:W-:Y:S04]  /*58b0*/  @!UP1 ULOP3.LUT UR14, URZ, UR29, URZ, 0x33, !UPT ;  /* 0x0000001dff0e9292 */ /* 0x000fe8000f8e33ff */
[----:B------:R-:W-:Y:S04]  /*58c0*/  UIADD3 UR6, UPT, UPT, -UR14, URZ, URZ ;  /* 0x000000ff0e067290 */ /* 0x000fe8000fffe1ff */
[----:B------:R-:W-:Y:S01]  /*58d0*/  UIMAD UR13, UR29, UR6, UR13 ;  /* 0x000000061d0d72a4 */ /* 0x000fe2000f8e020d */
[----:B------:R-:W-:Y:S11]  /*58e0*/  @!P2 BRA `(.L_x_77) ;  /* 0x000000000030a947 */ /* 0x000ff60003800000 */
[----:B------:R-:W-:Y:S01]  /*58f0*/  UPLOP3.LUT UP3, UPT, UPT, UPT, UP4, 0x80, 0x8 ;  /* 0x000000000008789c */ /* 0x000fe20003f6f040 */
[----:B------:R-:W-:Y:S01]  /*5900*/  MOV R94, 0x1 ;  /* 0x00000001005e7802 */ /* 0x000fe20000000f00 */
[----:B------:R-:W1:Y:S04]  /*5910*/  LDCU.64 UR4, c[0x0][0x358] ;  /* 0x00006b00ff0477ac */ /* 0x000e680008000a00 */
[----:B------:R-:W-:Y:S11]  /*5920*/  PLOP3.LUT P2, PT, PT, PT, UP3, 0x80, 0x8 ;  /* 0x000000000008781c */ /* 0x000ff60003f4f038 */
[----:B------:R-:W-:Y:S02]  /*5930*/  @!UPT UIADD3 URZ, UPT, UPT, URZ, URZ, URZ ;  /* 0x000000fffffff290 */ /* 0x000fe4000fffe0ff */
[----:B------:R-:W2:Y:S01]  /*5940*/  @P2 LDC.64 R14, c[0x0][0x988] ;  /* 0x00026200ff0e2b82 */ /* 0x000ea20000000a00 */
[----:B------:R-:W-:Y:S04]  /*5950*/  @P2 IMAD R0, R17, R2, RZ ;  /* 0x0000000211002224 */ /* 0x000fe800078e02ff */
[----:B--2---:R-:W-:Y:S01]  /*5960*/  @P2 IMAD.WIDE R14, R0, 0x4, R14 ;  /* 0x00000004000e2825 */ /* 0x004fe200078e020e */
[----:B------:R-:W-:Y:S04]  /*5970*/  MOV R0, 0x1 ;  /* 0x0000000100007802 */ /* 0x000fe80000000f00 */
[----:B-1---5:R1:W5:Y:S01]  /*5980*/  @P2 LDG.E R41, desc[UR4][R14.64] ;  /* 0x000000040e292981 */ /* 0x022362000c1e1900 */
[----:B------:R-:W-:Y:S01]  /*5990*/  @!P2 PRMT R94, R0, 0x7610, R94 ;  /* 0x00007610005ea816 */ /* 0x000fe2000000005e */
[----:B-1----:R-:W2:Y:S06]  /*59a0*/  @!P2 LDC R41, c[0x0][0x980] ;  /* 0x00026000ff29ab82 */ /* 0x002eac0000000800 */
.L_x_77:
[----:B--2--5:R-:W-:Y:S01]  /*59b0*/  @!P1 FSETP.EQ.AND P3, PT, R41, RZ, PT ;  /* 0x000000ff2900920b */ /* 0x024fe20003f62000 */
[----:B------:R-:W-:Y:S01]  /*59c0*/  @!UPT UIADD3 URZ, UPT, UPT, URZ, URZ, URZ ;  /* 0x000000fffffff290 */ /* 0x000fe2000fffe0ff */
[----:B------:R-:W-:Y:S11]  /*59d0*/  @!P1 BRA `(.L_x_78) ;  /* 0x0000000000149947 */ /* 0x000ff60003800000 */
[----:B------:R-:W-:Y:S02]  /*59e0*/  LOP3.LUT P1, RZ, R94, 0xff, RZ, 0xc0, !PT ;  /* 0x000000ff5eff7812 */ /* 0x000fe4000782c0ff */
[----:B------:R-:W-:Y:S04]  /*59f0*/  PLOP3.LUT P3, PT, PT, PT, UP3, 0x80, 0x8 ;  /* 0x000000000008781c */ /* 0x000fe80003f6f038 */
[----:B------:R-:W-:Y:S07]  /*5a00*/  PLOP3.LUT P3, PT, P3, PT, PT, 0x8, 0x80 ;  /* 0x000000000080781c */ /* 0x000fee0001f6e170 */
[----:B------:R-:W-:Y:S11]  /*5a10*/  @P1 FSETP.EQ.AND P3, PT, R41, RZ, PT ;  /* 0x000000ff2900120b */ /* 0x000ff60003f62000 */
[----:B------:R-:W-:Y:S02]  /*5a20*/  @!UPT UIADD3 URZ, UPT, UPT, URZ, URZ, URZ ;  /* 0x000000fffffff290 */ /* 0x000fe4000fffe0ff */
.L_x_78:
[----:B------:R-:W-:Y:S01]  /*5a30*/  ULEA UR5, UR23, UR24, 0x3 ;  /* 0x0000001817057291 */ /* 0x000fe2000f8e18ff */
[----:B------:R-:W-:Y:S02]  /*5a40*/  SHF.L.U32 R9, R12, 0x1f, RZ ;  /* 0x0000001f0c097819 */ /* 0x000fe400000006ff */
[----:B------:R-:W-:Y:S04]  /*5a50*/  ELECT P2, URZ, PT ;  /* 0x0000000000ff782f */ /* 0x000fe80003840000 */
[----:B------:R-:W-:Y:S02]  /*5a60*/  PLOP3.LUT P2, PT, P3, P2, PT, 0xf2, 0x2f ;  /* 0x00000000002f781c */ /* 0x000fe40001f45e72 */
[----:B------:R-:W1:Y:S02]  /*5a70*/  SYNCS.PHASECHK.TRANS64.TRYWAIT P1, [UR5+0x118], R9 ;  /* 0x00011809ff0075a7 */ /* 0x000e640008021105 */
[----:B-1----:R-:W-:Y:S09]  /*5a80*/  @!P1 BRA `(.L_x_79) ;  /* 0x0000004000fc9947 */ /* 0x002ff20003800000 */
.L_x_171:
[----:B------:R-:W2:Y:S01]  /*5a90*/  S2UR UR28, SR_CgaCtaId ;  /* 0x00000000001c79c3 */ /* 0x000ea20000008800 */
[----:B------:R-:W-:Y:S01]  /*5aa0*/  VOTEU.ALL UP0, P2 ;  /* 0x0000000000ff7886 */ /* 0x000fe20001000000 */
[----:B-1----:R-:W-:Y:S01]  /*5ab0*/  @!P2 IADD3 R9, P1, PT, R18, 0x680, RZ ;  /* 0x000006801209a810 */ /* 0x002fe20007f3e0ff */
[----:B------:R-:W-:Y:S01]  /*5ac0*/  UIADD3 UR6, UPT, UPT, UR23, 0x1, URZ ;  /* 0x0000000117067890 */ /* 0x000fe2000fffe0ff */
[----:B------:R-:W-:Y:S01]  /*5ad0*/  @P0 SHF.R.U32.HI R17, RZ, 0x10, R5 ;  /* 0x00000010ff110819 */ /* 0x000fe20000011605 */
[----:B------:R-:W-:Y:S01]  /*5ae0*/  UMOV UR48, 0x0 ;  /* 0x0000000000307882 */ /* 0x000fe20000000000 */
[----:B------:R-:W-:Y:S01]  /*5af0*/  @!UP0 ULEA UR4, UR23, UR24, 0xd ;  /* 0x0000001817048291 */ /* 0x000fe2000f8e68ff */
[----:B------:R-:W-:Y:S01]  /*5b00*/  @!P2 IMAD.X R0, RZ, RZ, R19, P1 ;  /* 0x000000ffff00a224 */ /* 0x000fe200008e0613 */
[----:B------:R-:W-:Y:S01]  /*5b10*/  @!P2 R2UR UR7, R9 ;  /* 0x000000000907a2ca */ /* 0x000fe200000e0000 */
[----:B------:R-:W-:Y:S01]  /*5b20*/  UMOV UR49, 0x10000000 ;  /* 0x1000000000317882 */ /* 0x000fe20000000000 */
[----:B------:R-:W-:Y:S02]  /*5b30*/  @!UP0 UIADD3 UR8, UPT, UPT, UR4, 0x200, URZ ;  /* 0x0000020004088890 */ /* 0x000fe4000fffe0ff */
[----:B------:R-:W-:Y:S01]  /*5b40*/  UISETP.NE.AND UP0, UPT, UR6, 0x3, UPT ;  /* 0x000000030600788c */ /* 0x000fe2000bf05270 */
[----:B------:R-:W-:Y:S01]  /*5b50*/  @!P2 R2UR UR4, R0 ;  /* 0x000000000004a2ca */ /* 0x000fe200000e0000 */
[----:B------:R-:W-:Y:S02]  /*5b60*/  @!P2 IMAD.MOV.U32 R0, RZ, RZ, 0x2000 ;  /* 0x00002000ff00a424 */ /* 0x000fe400078e00ff */
[----:B------:R-:W-:Y:S02]  /*5b70*/  USEL UR6, UR6, URZ, UP0 ;  /* 0x000000ff06067287 */ /* 0x000fe40008000000 */
[----:B------:R-:W-:Y:S02]  /*5b80*/  USEL UR23, URZ, 0x1, UP0 ;  /* 0x00000001ff177887 */ /* 0x000fe40008000000 */
[----:B------:R-:W-:Y:S01]  /*5b90*/  VOTEU.ALL UP0, P2 ;  /* 0x0000000000ff7886 */ /* 0x000fe20001000000 */
[----:B------:R-:W-:Y:S03]  /*5ba0*/  IMAD.U32 R14, RZ, RZ, UR7 ;  /* 0x00000007ff0e7e24 */ /* 0x000fe6000f8e00ff */
[----:B------:R-:W-:Y:S01]  /*5bb0*/  LOP3.LUT R12, R12, UR23, RZ, 0x3c, !PT ;  /* 0x000000170c0c7c12 */ /* 0x000fe2000f8e3cff */
[----:B------:R-:W-:Y:S01]  /*5bc0*/  @!UP0 UMOV UR10, UR22 ;  /* 0x00000016000a8c82 */ /* 0x000fe20008000000 */
[----:B------:R-:W-:Y:S01]  /*5bd0*/  IMAD.U32 R15, RZ, RZ, UR4 ;  /* 0x00000004ff0f7e24 */ /* 0x000fe2000f8e00ff */
[----:B------:R-:W-:Y:S01]  /*5be0*/  @!P2 R2UR UR20, R14 ;  /* 0x000000000e14a2ca */ /* 0x000fe200000e0000 */
[----:B------:R-:W-:Y:S01]  /*5bf0*/  UIADD3 UR4, UPT, UPT, UR5, 0x100, URZ ;  /* 0x0000010005047890 */ /* 0x000fe2000fffe0ff */
[----:B------:R-:W-:Y:S02]  /*5c00*/  SHF.L.U32 R11, R12, 0x1f, RZ ;  /* 0x0000001f0c0b7819 */ /* 0x000fe400000006ff */
[----:B------:R-:W-:Y:S01]  /*5c10*/  @!P2 R2UR UR21, R15 ;  /* 0x000000000f15a2ca */ /* 0x000fe200000e0000 */
[----:B--2---:R-:W-:Y:S03]  /*5c20*/  UPRMT UR7, UR28, 0x654, UR4 ;  /* 0x000006541c077896 */ /* 0x004fe60008000004 */
[----:B------:R-:W-:Y:S01]  /*5c30*/  @!UP0 UMOV UR9, UR4 ;  /* 0x0000000400098c82 */ /* 0x000fe20008000000 */
[----:B------:R-:W-:Y:S08]  /*5c40*/  ULEA UR4, UR6, UR24, 0x3 ;  /* 0x0000001806047291 */ /* 0x000ff0000f8e18ff */
[----:B------:R1:W-:Y:S01]  /*5c50*/  @!UP0 UTMALDG.5D [UR8], [UR20], desc[UR48] ;  /* 0x00003008140085b4 */ /* 0x0003e20008021000 */
[----:B------:R1:W-:Y:S01]  /*5c60*/  @!P2 SYNCS.ARRIVE.TRANS64.RED.A0TR RZ, [UR5+0x100], R0 ;  /* 0x00010000ffffa9a7 */ /* 0x0003e20008300405 */
[----:B------:R-:W-:Y:S01]  /*5c70*/  SYNCS.ARRIVE.TRANS64.RED.A1T0 RZ, [UR7], RZ ;  /* 0x000000ffffff79a7 */ /* 0x000fe20008100407 */
[----:B------:R-:W2:Y:S02]  /*5c80*/  SYNCS.PHASECHK.TRANS64.TRYWAIT P1, [UR4+0x118], R11 ;  /* 0x0001180bff0075a7 */ /* 0x000ea40008021104 */
[----:B-12---:R-:W-:Y:S05]  /*5c90*/  @!P1 BRA `(.L_x_80) ;  /* 0x0000004000909947 */ /* 0x006fea0003800000 */
.L_x_173:
[----:B------:R-:W2:Y:S01]  /*5ca0*/  S2UR UR28, SR_CgaCtaId ;  /* 0x00000000001c79c3 */ /* 0x000ea20000008800 */
[----:B------:R-:W-:Y:S01]  /*5cb0*/  UPLOP3.LUT UP1, UPT, UPT, UPT, UPT, 0x80, 0x8 ;  /* 0x000000000008789c */ /* 0x000fe20003f2f070 */
[----:B------:R-:W-:Y:S01]  /*5cc0*/  @!P2 IADD3 R9, P1, PT, R18, 0x680, RZ ;  /* 0x000006801209a810 */ /* 0x000fe20007f3e0ff */
[----:B------:R-:W-:Y:S01]  /*5cd0*/  UMOV UR20, 0x0 ;  /* 0x0000000000147882 */ /* 0x000fe20000000000 */
[----:B------:R-:W-:Y:S01]  /*5ce0*/  UMOV UR21, 0x10000000 ;  /* 0x1000000000157882 */ /* 0x000fe20000000000 */
[----:B------:R-:W-:Y:S01]  /*5cf0*/  VOTEU.ALL UP0, P2 ;  /* 0x0000000000ff7886 */ /* 0x000fe20001000000 */
[----:B------:R-:W-:Y:S01]  /*5d00*/  LOP3.LUT R10, R10, 0x1, RZ, 0x3c, !PT ;  /* 0x000000010a0a7812 */ /* 0x000fe200078e3cff */
[----:B-1----:R-:W-:Y:S03]  /*5d10*/  @!P2 IMAD.X R0, RZ, RZ, R19, P1 ;  /* 0x000000ffff00a224 */ /* 0x002fe600008e0613 */
[----:B------:R-:W-:Y:S02]  /*5d20*/  @!UP0 ULEA UR5, UR6, UR24, 0xd ;  /* 0x0000001806058291 */ /* 0x000fe4000f8e68ff */
[----:B------:R-:W-:Y:S02]  /*5d30*/  UIADD3 UR6, UPT, UPT, UR6, 0x1, URZ ;  /* 0x0000000106067890 */ /* 0x000fe4000fffe0ff */
[----:B------:R-:W-:Y:S02]  /*5d40*/  @!UP0 UIADD3 UR10, UPT, UPT, UR22, 0x20, URZ ;  /* 0x00000020160a8890 */ /* 0x000fe4000fffe0ff */
[----:B------:R-:W-:Y:S01]  /*5d50*/  @!UP0 UIADD3 UR8, UPT, UPT, UR5, 0x200, URZ ;  /* 0x0000020005088890 */ /* 0x000fe2000fffe0ff */
[----:B------:R-:W-:Y:S01]  /*5d60*/  @!P2 R2UR UR5, R0 ;  /* 0x000000000005a2ca */ /* 0x000fe200000e0000 */
[----:B------:R-:W-:Y:S02]  /*5d70*/  UISETP.NE.AND UP0, UPT, UR6, 0x3, UPT ;  /* 0x000000030600788c */ /* 0x000fe4000bf05270 */
[----:B------:R-:W-:Y:S02]  /*5d80*/  UIADD3 UR22, UPT, UPT, UR15, UR43, URZ ;  /* 0x0000002b0f167290 */ /* 0x000fe4000fffe0ff */
[----:B------:R-:W-:Y:S01]  /*5d90*/  USEL UR23, UR6, URZ, UP0 ;  /* 0x000000ff06177287 */ /* 0x000fe20008000000 */
[----:B------:R-:W-:Y:S02]  /*5da0*/  @!P2 R2UR UR6, R9 ;  /* 0x000000000906a2ca */ /* 0x000fe400000e0000 */
[----:B------:R-:W-:Y:S02]  /*5db0*/  PLOP3.LUT P0, PT, PT, PT, UP0, 0x80, 0x8 ;  /* 0x000000000008781c */ /* 0x000fe40003f0f008 */
[----:B------:R-:W-:Y:S02]  /*5dc0*/  VOTEU.ALL UP0, P2 ;  /* 0x0000000000ff7886 */ /* 0x000fe40001000000 */
[----:B------:R-:W-:Y:S01]  /*5dd0*/  SEL R9, RZ, 0x1, P0 ;  /* 0x00000001ff097807 */ /* 0x000fe20000000000 */
[----:B------:R-:W-:Y:S01]  /*5de0*/  IMAD.U32 R15, RZ, RZ, UR5 ;  /* 0x00000005ff0f7e24 */ /* 0x000fe2000f8e00ff */
[----:B------:R-:W-:Y:S01]  /*5df0*/  UIADD3 UR5, UPT, UPT, UR4, 0x100, URZ ;  /* 0x0000010004057890 */ /* 0x000fe2000fffe0ff */
[----:B------:R-:W-:Y:S02]  /*5e00*/  LOP3.LUT P0, RZ, R6, 0x1, RZ, 0xc0, !PT ;  /* 0x0000000106ff7812 */ /* 0x000fe4000780c0ff */
[----:B------:R-:W-:Y:S02]  /*5e10*/  LOP3.LUT R12, R12, R9, RZ, 0x3c, !PT ;  /* 0x000000090c0c7212 */ /* 0x000fe400078e3cff */
[----:B------:R-:W-:Y:S01]  /*5e20*/  IMAD.U32 R14, RZ, RZ, UR6 ;  /* 0x00000006ff0e7e24 */ /* 0x000fe2000f8e00ff */
[----:B------:R-:W-:Y:S01]  /*5e30*/  @!P2 R2UR UR7, R15 ;  /* 0x000000000f07a2ca */ /* 0x000fe200000e0000 */
[----:B------:R-:W-:Y:S01]  /*5e40*/  @!UP0 UMOV UR9, UR5 ;  /* 0x0000000500098c82 */ /* 0x000fe20008000000 */
[----:B--2---:R-:W-:Y:S02]  /*5e50*/  UPRMT UR5, UR28, 0x654, UR5 ;  /* 0x000006541c057896 */ /* 0x004fe40008000005 */
[----:B------:R-:W-:Y:S01]  /*5e60*/  @!P2 R2UR UR6, R14 ;  /* 0x000000000e06a2ca */ /* 0x000fe200000e0000 */
[----:B------:R-:W-:Y:S11]  /*5e70*/  UIADD3 UR28, UPT, UPT, UR16, UR42, URZ ;  /* 0x0000002a101c7290 */ /* 0x000ff6000fffe0ff */
[----:B------:R-:W-:Y:S01]  /*5e80*/  @!UPT UIADD3 URZ, UPT, UPT, URZ, URZ, URZ ;  /* 0x000000fffffff290 */ /* 0x000fe2000fffe0ff */
[----:B------:R1:W-:Y:S01]  /*5e90*/  @!UP0 UTMALDG.5D [UR8], [UR6], desc[UR20] ;  /* 0x00001408060085b4 */ /* 0x0003e20008021000 */
[----:B------:R1:W-:Y:S01]  /*5ea0*/  @!P2 SYNCS.ARRIVE.TRANS64.RED.A0TR RZ, [UR4+0x100], R8 ;  /* 0x00010008ffffa9a7 */ /* 0x0003e20008300404 */
[----:B------:R-:W-:Y:S01]  /*5eb0*/  SYNCS.ARRIVE.TRANS64.RED.A1T0 RZ, [UR5], RZ ;  /* 0x000000ffffff79a7 */ /* 0x000fe20008100405 */
[----:B------:R-:W-:Y:S05]  /*5ec0*/  @P0 BRA `(.L_x_81) ;  /* 0xffffffec00f80947 */ /* 0x000fea000383ffff */
[----:B------:R-:W-:Y:S01]  /*5ed0*/  UIADD3 UR5, UPT, UPT, UR24, 0x118, URZ ;  /* 0x0000011818057890 */ /* 0x000fe2000fffe0ff */
[----:B------:R-:W-:-:S03]  /*5ee0*/  SHF.L.U32 R3, R12, 0x1f, RZ ;  /* 0x0000001f0c037819 */ /* 0x000fc600000006ff */
[----:B------:R-:W-:-:S09]  /*5ef0*/  ULEA UR4, UR23, UR5, 0x3 ;  /* 0x0000000517047291 */ /* 0x000fd2000f8e18ff */
[----:B------:R-:W2:Y:S02]  /*5f00*/  SYNCS.PHASECHK.TRANS64.TRYWAIT P0, [UR4], R3 ;  /* 0x00000003ff0075a7 */ /* 0x000ea40008001104 */
[----:B--2---:R-:W-:Y:S05]  /*5f10*/  @!P0 BRA `(.L_x_82) ;  /* 0x0000004000088947 */ /* 0x004fea0003800000 */
.L_x_175:
[----:B------:R-:W-:-:S04]  /*5f20*/  UIADD3 UR4, UPT, UPT, UR23, 0x1, URZ ;  /* 0x0000000117047890 */ /* 0x000fc8000fffe0ff */
[----:B------:R-:W-:-:S04]  /*5f30*/  UISETP.NE.AND UP0, UPT, UR4, 0x3, UPT ;  /* 0x000000030400788c */ /* 0x000fc8000bf05270 */
[----:B------:R-:W-:Y:S02]  /*5f40*/  USEL UR4, UR4, URZ, UP0 ;  /* 0x000000ff04047287 */ /* 0x000fe40008000000 */
[----:B------:R-:W-:-:S04]  /*5f50*/  PLOP3.LUT P0, PT, PT, PT, UP0, 0x80, 0x8 ;  /* 0x000000000008781c */ /* 0x000fc80003f0f008 */
[----:B--2---:R-:W-:Y:S01]  /*5f60*/  SEL R3, RZ, 0x1, P0 ;  /* 0x00000001ff037807 */ /* 0x004fe20000000000 */
[----:B------:R-:W-:-:S03]  /*5f70*/  IMAD.U32 R0, RZ, RZ, UR4 ;  /* 0x00000004ff007e24 */ /* 0x000fc6000f8e00ff */
[----:B------:R-:W-:Y:S02]  /*5f80*/  LOP3.LUT R12, R12, R3, RZ, 0x3c, !PT ;  /* 0x000000030c0c7212 */ /* 0x000fe400078e3cff */
[C---:B------:R-:W-:Y:S01]  /*5f90*/  LEA R2, R0.reuse, UR5, 0x3 ;  /* 0x0000000500027c11 */ /* 0x040fe2000f8e18ff */
[----:B------:R-:W-:Y:S01]  /*5fa0*/  VIADD R0, R0, 0x1 ;  /* 0x0000000100007836 */ /* 0x000fe20000000000 */
[----:B------:R-:W-:-:S04]  /*5fb0*/  SHF.L.U32 R3, R12, 0x1f, RZ ;  /* 0x0000001f0c037819 */ /* 0x000fc800000006ff */
[----:B------:R-:W2:Y:S01]  /*5fc0*/  SYNCS.PHASECHK.TRANS64.TRYWAIT P1, [R2+URZ], R3 ;  /* 0x00000003020075a7 */ /* 0x000ea200080211ff */
[----:B------:R-:W-:-:S04]  /*5fd0*/  ISETP.NE.AND P0, PT, R0, 0x3, PT ;  /* 0x000000030000780c */ /* 0x000fc80003f05270 */
[----:B------:R-:W-:Y:S02]  /*5fe0*/  SEL R5, RZ, 0x1, P0 ;  /* 0x00000001ff057807 */ /* 0x000fe40000000000 */
[----:B------:R-:W-:Y:S02]  /*5ff0*/  SEL R0, R0, RZ, P0 ;  /* 0x000000ff00007207 */ /* 0x000fe40000000000 */
[----:B------:R-:W-:Y:S01]  /*6000*/  LOP3.LUT R5, R12, R5, RZ, 0x3c, !PT ;  /* 0x000000050c057212 */ /* 0x000fe200078e3cff */
[----:B--2---:R-:W-:Y:S06]  /*6010*/  @!P1 BRA `(.L_x_83) ;  /* 0x0000003c00e09947 */ /* 0x004fec0003800000 */
.L_x_176:
[----:B------:R-:W-:Y:S02]  /*6020*/  LEA R0, R0, UR5, 0x3 ;  /* 0x0000000500007c11 */ /* 0x000fe4000f8e18ff */
[----:B------:R-:W-:-:S07]  /*6030*/  SHF.L.U32 R5, R5, 0x1f, RZ ;  /* 0x0000001f05057819 */ /* 0x000fce00000006ff */
.L_x_84:
[----:B---3--:R3:W4:Y:S02]  /*6040*/  SYNCS.PHASECHK.TRANS64.TRYWAIT P0, [R0+URZ], R5 ;  /* 0x00000005000075a7 */ /* 0x00872400080011ff */
[----:B----4-:R-:W-:Y:S05]  /*6050*/  @!P0 NANOSLEEP.SYNCS 0x989680 ;  /* 0x009896800000895d */ /* 0x010fea0003900000 */
[----:B------:R-:W4:Y:S02]  /*6060*/  @!P0 SYNCS.PHASECHK.TRANS64 P0, [R0+URZ], R5 ;  /* 0x00000005000085a7 */ /* 0x000f2400080010ff */
[----:B-1--4-:R-:W-:Y:S05]  /*6070*/  @P0 EXIT ;  /* 0x000000000000094d */ /* 0x012fea0003800000 */
[----:B------:R-:W-:Y:S05]  /*6080*/  BRA `(.L_x_84) ;  /* 0xfffffffc00ec7947 */ /* 0x000fea000383ffff */
.L_x_72:
[----:B------:R-:W-:-:S06]  /*6090*/  UISETP.GE.AND UP0, UPT, UR15, 0x4, UPT ;  /* 0x000000040f00788c */ /* 0x000fcc000bf06270 */
[----:B------:R-:W-:-:S13]  /*60a0*/  PLOP3.LUT P0, PT, PT, PT, UP0, 0x80, 0x8 ;  /* 0x000000000008781c */ /* 0x000fda0003f0f008 */
[----:B-1----:R-:W-:Y:S05]  /*60b0*/  @!P0 EXIT ;  /* 0x000000000000894d */ /* 0x002fea0003800000 */
[----:B------:R-:W1:Y:S08]  /*60c0*/  S2UR UR4, SR_CgaCtaId ;  /* 0x00000000000479c3 */ /* 0x000e700000008800 */
[----:B------:R-:W-:Y:S01]  /*60d0*/  BAR.SYNC.DEFER_BLOCKING 0x6, 0xa0 ;  /* 0x0182800000007b1d */ /* 0x000fe20000010000 */
[C---:B------:R-:W-:Y:S01]  /*60e0*/  IMAD.SHL.U32 R0, R99.reuse, 0x20, RZ ;  /* 0x0000002063007824 */ /* 0x040fe200078e00ff */
[C---:B------:R-:W-:Y:S01]  /*60f0*/  LOP3.LUT R100, R99.reuse, 0x2, RZ, 0xc0, !PT ;  /* 0x0000000263647812 */ /* 0x040fe200078ec0ff */
[C---:B------:R-:W-:Y:S01]  /*6100*/  IMAD.SHL.U32 R103, R99.reuse, 0x4, RZ ;  /* 0x0000000463677824 */ /* 0x040fe200078e00ff */
[C---:B------:R-:W-:Y:S01]  /*6110*/  LOP3.LUT R93, R99.reuse, 0x60, RZ, 0xc0, !PT ;  /* 0x00000060635d7812 */ /* 0x040fe200078ec0ff */
[----:B------:R-:W-:Y:S01]  /*6120*/  IMAD.U32 R37, R99, 0x10000, RZ ;  /* 0x0001000063257824 */ /* 0x000fe200078e00ff */
[----:B------:R-:W-:-:S02]  /*6130*/  UMOV UR51, 0x400 ;  /* 0x0000040000337882 */ /* 0x000fc40000000000 */
[----:B------:R-:W2:Y:S01]  /*6140*/  LDC.64 R76, c[0x0][0x988] ;  /* 0x00026200ff4c7b82 */ /* 0x000ea20000000a00 */
[----:B------:R-:W3:Y:S01]  /*6150*/  LDCU.64 UR6, c[0x0][0x988] ;  /* 0x00013100ff0677ac */ /* 0x000ee20008000a00 */
[----:B------:R-:W-:Y:S01]  /*6160*/  LOP3.LUT R6, R0, 0xc0, RZ, 0xc0, !PT ;  /* 0x000000c000067812 */ /* 0x000fe200078ec0ff */
[----:B------:R-:W-:Y:S01]  /*6170*/  HFMA2 R92, -RZ, RZ, 0, 5.9604644775390625e-08 ;  /* 0x00000001ff5c7431 */ /* 0x000fe200000001ff */
[----:B------:R-:W-:Y:S01]  /*6180*/  LOP3.LUT R99, R99, 0x4, RZ, 0xc0, !PT ;  /* 0x0000000463637812 */ /* 0x000fe200078ec0ff */
[----:B------:R-:W-:Y:S01]  /*6190*/  USHF.R.S32.HI UR53, URZ, 0x1f, UR5 ;  /* 0x0000001fff357899 */ /* 0x000fe20008011405 */
[----:B------:R-:W-:Y:S01]  /*61a0*/  LOP3.LUT R103, R6, 0x18, R103, 0xf8, !PT ;  /* 0x0000001806677812 */ /* 0x000fe200078ef867 */
[----:B------:R-:W-:Y:S01]  /*61b0*/  IMAD.MOV.U32 R36, RZ, RZ, RZ ;  /* 0x000000ffff247224 */ /* 0x000fe200078e00ff */
[----:B------:R-:W4:Y:S01]  /*61c0*/  LDC.64 R78, c[0x0][0x990] ;  /* 0x00026400ff4e7b82 */ /* 0x000f220000000a00 */
[----:B------:R-:W-:Y:S01]  /*61d0*/  IADD3 R102, PT, PT, -R99, 0x2, RZ ;  /* 0x0000000263667810 */ /* 0x000fe20007ffe1ff */
[----:B------:R-:W-:Y:S01]  /*61e0*/  ULEA.HI UR53, UR53, UR5, URZ, 0x6 ;  /* 0x0000000535357291 */ /* 0x000fe2000f8f30ff */
[----:B------:R-:W-:-:S02]  /*61f0*/  LOP3.LUT R103, R103, 0xf20, R0, 0xf8, !PT ;  /* 0x00000f2067677812 */ /* 0x000fc400078ef800 */
[----:B------:R-:W-:Y:S01]  /*6200*/  CS2R R90, SRZ ;  /* 0x00000000005a7805 */ /* 0x000fe2000001ff00 */
[----:B------:R-:W-:Y:S01]  /*6210*/  IMAD.MOV.U32 R46, RZ, RZ, RZ ;  /* 0x000000ffff2e7224 */ /* 0x000fe200078e00ff */
[----:B------:R-:W-:Y:S01]  /*6220*/  LOP3.LUT R37, R37, 0x600000, RZ, 0xc0, !PT ;  /* 0x0060000025257812 */ /* 0x000fe200078ec0ff */
[----:B------:R-:W-:Y:S01]  /*6230*/  IMAD.MOV R99, RZ, RZ, -R99 ;  /* 0x000000ffff637224 */ /* 0x000fe200078e0a63 */
[----:B-1----:R-:W-:Y:S01]  /*6240*/  ULEA UR51, UR4, UR51, 0x18 ;  /* 0x0000003304337291 */ /* 0x002fe2000f8ec0ff */
[----:B------:R-:W-:Y:S01]  /*6250*/  IADD3 R100, PT, PT, -R100, RZ, RZ ;  /* 0x000000ff64647210 */ /* 0x000fe20007ffe1ff */
[----:B------:R-:W-:Y:S01]  /*6260*/  IMAD.SHL.U32 R102, R102, 0x10, RZ ;  /* 0x0000001066667824 */ /* 0x000fe200078e00ff */
[----:B------:R-:W1:Y:S01]  /*6270*/  LDCU UR61, c[0x0][0x370] ;  /* 0x00006e00ff3d77ac */ /* 0x000e620008000800 */
[----:B---3--:R-:W-:Y:S02]  /*6280*/  IMAD.U32 R97, RZ, RZ, UR6 ;  /* 0x00000006ff617e24 */ /* 0x008fe4000f8e00ff */
[----:B------:R-:W-:Y:S01]  /*6290*/  IMAD.U32 R96, RZ, RZ, UR7 ;  /* 0x00000007ff607e24 */ /* 0x000fe2000f8e00ff */
[----:B------:R-:W-:-:S02]  /*62a0*/  UIADD3 UR4, UPT, UPT, UR51, 0x200, URZ ;  /* 0x0000020033047890 */ /* 0x000fc4000fffe0ff */
[----:B------:R-:W3:Y:S01]  /*62b0*/  LDS R2, [UR51+0x190] ;  /* 0x00019033ff027984 */ /* 0x000ee20008000800 */
[----:B------:R-:W1:Y:S03]  /*62c0*/  LDCU UR48, c[0x0][0xc0c] ;  /* 0x00018180ff3077ac */ /* 0x000e660008000800 */
[----:B------:R-:W-:Y:S01]  /*62d0*/  IMAD.U32 R0, RZ, RZ, UR4 ;  /* 0x00000004ff007e24 */ /* 0x000fe2000f8e00ff */
[----:B------:R-:W-:Y:S01]  /*62e0*/  LEA R103, R103, UR4, 0x1 ;  /* 0x0000000467677c11 */ /* 0x000fe2000f8e08ff */
[----:B------:R-:W1:Y:S01]  /*62f0*/  LDCU UR38, c[0x0][0xc30] ;  /* 0x00018600ff2677ac */ /* 0x000e620008000800 */
[----:B------:R-:W1:Y:S01]  /*6300*/  LDCU.64 UR46, c[0x0][0xc28] ;  /* 0x00018500ff2e77ac */ /* 0x000e620008000a00 */
[----:B------:R-:W1:Y:S01]  /*6310*/  LDCU.64 UR62, c[0x0][0x9b0] ;  /* 0x00013600ff3e77ac */ /* 0x000e620008000a00 */
[----:B------:R-:W1:Y:S01]  /*6320*/  LDCU.128 UR56, c[0x0][0xc10] ;  /* 0x00018200ff3877ac */ /* 0x000e620008000c00 */
[----:B------:R-:W1:Y:S01]  /*6330*/  LDCU UR60, c[0x0][0x374] ;  /* 0x00006e80ff3c77ac */ /* 0x000e620008000800 */
[----:B------:R-:W-:Y:S01]  /*6340*/  USHF.R.S32.HI UR53, URZ, 0x6, UR53 ;  /* 0x00000006ff357899 */ /* 0x000fe20008011435 */
[----:B------:R-:W-:Y:S01]  /*6350*/  UMOV UR54, URZ ;  /* 0x000000ff00367c82 */ /* 0x000fe20008000000 */
[----:B------:R-:W-:Y:S01]  /*6360*/  UMOV UR55, URZ ;  /* 0x000000ff00377c82 */ /* 0x000fe20008000000 */
[C---:B---3--:R-:W-:Y:S01]  /*6370*/  VIADD R3, R2.reuse, 0x40 ;  /* 0x0000004002037836 */ /* 0x048fe20000000000 */
[----:B------:R-:W-:-:S04]  /*6380*/  LOP3.LUT R2, R2, 0xffff, RZ, 0xc0, !PT ;  /* 0x0000ffff02027812 */ /* 0x000fc800078ec0ff */
[----:B------:R-:W-:-:S05]  /*6390*/  LOP3.LUT R3, R3, 0xffff, RZ, 0xc0, !PT ;  /* 0x0000ffff03037812 */ /* 0x000fca00078ec0ff */
[----:B-12-4-:R3:W-:Y:S02]  /*63a0*/  STL.64 [R1], R2 ;  /* 0x0000000201007387 */ /* 0x0167e40000100a00 */
.L_x_115:
[----:B---3--:R-:W-:Y:S04]  /*63b0*/  SHF.L.U32 R3, R90, 0x1f, RZ ;  /* 0x0000001f5a037819 */ /* 0x008fe800000006ff */
[----:B-1----:R-:W1:Y:S02]  /*63c0*/  SYNCS.PHASECHK.TRANS64.TRYWAIT P0, [UR51+0x140], R3 ;  /* 0x00014003ff0075a7 */ /* 0x002e640008001133 */
[----:B-1----:R-:W-:Y:S05]  /*63d0*/  @!P0 BRA `(.L_x_85) ;  /* 0x0000003c00048947 */ /* 0x002fea0003800000 */
.L_x_178:
[----:B------:R-:W2:Y:S01]  /*63e0*/  LDS.128 R80, [UR51+0x180] ;  /* 0x00018033ff507984 */ /* 0x000ea20008000c00 */
[----:B------:R-:W-:Y:S02]  /*63f0*/  UIADD3 UR4, UPT, UPT, UR51, 0x148, URZ ;  /* 0x0000014833047890 */ /* 0x000fe4000fffe0ff */
[----:B------:R-:W-:Y:S02]  /*6400*/  UISETP.GE.AND UP1, UPT, UR39, 0x1, UPT ;  /* 0x000000012700788c */ /* 0x000fe4000bf26270 */
[----:B------:R-:W-:Y:S01]  /*6410*/  UPRMT UR4, URZ, 0x654, UR4 ;  /* 0x00000654ff047896 */ /* 0x000fe20008000004 */
[----:B------:R-:W-:Y:S01]  /*6420*/  @!PT LDS RZ, [RZ] ;  /* 0x00000000fffff984 */ /* 0x000fe20000000800 */
[----:B------:R-:W-:Y:S01]  /*6430*/  @!PT LDS RZ, [RZ] ;  /* 0x00000000fffff984 */ /* 0x000fe20000000800 */
[----:B------:R-:W-:Y:S01]  /*6440*/  @!PT LDS RZ, [RZ] ;  /* 0x00000000fffff984 */ /* 0x000fe20000000800 */
[----:B------:R-:W-:Y:S01]  /*6450*/  @!PT LDS RZ, [RZ] ;  /* 0x00000000fffff984 */ /* 0x000fe20000000800 */
[----:B------:R3:W-:Y:S06]  /*6460*/  MEMBAR.ALL.CTA ;  /* 0x0000000000007992 */ /* 0x0007ec0000008000 */
[----:B---3--:R-:W3:Y:S02]  /*6470*/  FENCE.VIEW.ASYNC.S ;  /* 0x00000000000073c6 */ /* 0x008ee40000000000 */
[----:B---3--:R-:W-:Y:S01]  /*6480*/  SYNCS.ARRIVE.TRANS64.RED.A1T0 RZ, [UR4], RZ ;  /* 0x000000ffffff79a7 */ /* 0x008fe20008100404 */
[----:B--2---:R-:W-:Y:S11]  /*6490*/  LOP3.LUT P0, RZ, R82, 0x1, RZ, 0xc0, !PT ;  /* 0x0000000152ff7812 */ /* 0x004ff6000780c0ff */
[----:B------:R-:W-:Y:S02]  /*64a0*/  @!UPT UIADD3 URZ, UPT, UPT, URZ, URZ, URZ ;  /* 0x000000fffffff290 */ /* 0x000fe4000fffe0ff */
[----:B------:R-:W-:Y:S01]  /*64b0*/  VOTEU.ANY UP0, P0 ;  /* 0x0000000000ff7886 */ /* 0x000fe20000000100 */
[----:B------:R-:W-:Y:S11]  /*64c0*/  PLOP3.LUT P0, PT, PT, PT, UP0, 0x80, 0x8 ;  /* 0x000000000008781c */ /* 0x000ff60003f0f008 */
[----:B------:R-:W-:Y:S02]  /*64d0*/  @!UPT UIADD3 URZ, UPT, UPT, URZ, URZ, URZ ;  /* 0x000000fffffff290 */ /* 0x000fe4000fffe0ff */
[----:B------:R-:W-:Y:S02]  /*64e0*/  @P0 MOV R2, R80 ;  /* 0x0000005000020202 */ /* 0x000fe40000000f00 */
[----:B-1----:R-:W-:Y:S02]  /*64f0*/  @P0 LOP3.LUT R0, R81, 0xffff, RZ, 0xc0, !PT ;  /* 0x0000ffff51000812 */ /* 0x002fe400078ec0ff */
[----:B------:R-:W-:Y:S02]  /*6500*/  @P0 R2UR UR6, R2 ;  /* 0x00000000020602ca */ /* 0x000fe400000e0000 */
[----:B------:R-:W-:Y:S01]  /*6510*/  @P0 R2UR UR5, R0 ;  /* 0x00000000000502ca */ /* 0x000fe200000e0000 */
[----:B------:R-:W-:Y:S05]  /*6520*/  IMAD.U32 R0, RZ, RZ, UR53 ;  /* 0x00000035ff007e24 */ /* 0x000fea000f8e00ff */
[----:B------:R-:W-:Y:S05]  /*6530*/  IABS R2, R0 ;  /* 0x0000000000027213 */ /* 0x000fea0000000000 */
[----:B------:R-:W-:Y:S02]  /*6540*/  @UP0 UMOV UR37, UR6 ;  /* 0x0000000600250c82 */ /* 0x000fe40008000000 */
[----:B------:R-:W-:Y:S01]  /*6550*/  @UP0 UMOV UR36, UR5 ;  /* 0x0000000500240c82 */ /* 0x000fe20008000000 */
[----:B------:R-:W-:Y:S05]  /*6560*/  BRA.U !UP1, `(.L_x_86) ;  /* 0x0000000109cc7547 */ /* 0x000fea000b800000 */
[----:B------:R-:W1:Y:S01]  /*6570*/  LDCU UR9, c[0x0][0xc20] ;  /* 0x00018400ff0977ac */ /* 0x000e620008000800 */
[----:B------:R-:W-:Y:S02]  /*6580*/  UIMAD.WIDE.U32 UR4, UR60, UR59, URZ ;  /* 0x0000003b3c0472a5 */ /* 0x000fe4000f8e00ff */
[----:B------:R-:W-:Y:S02]  /*6590*/  UIMAD.WIDE.U32 UR6, UR61, UR56, URZ ;  /* 0x000000383d0672a5 */ /* 0x000fe4000f8e00ff */
[----:B------:R-:W-:Y:S02]  /*65a0*/  UIMAD.WIDE.U32 UR10, UR36, UR59, URZ ;  /* 0x0000003b240a72a5 */ /* 0x000fe4000f8e00ff */
[----:B------:R-:W-:Y:S02]  /*65b0*/  UISETP.NE.AND UP0, UPT, UR58, 0x1, UPT ;  /* 0x000000013a00788c */ /* 0x000fe4000bf05270 */
[----:B------:R-:W-:Y:S02]  /*65c0*/  UISETP.NE.AND UP1, UPT, UR48, 0x1, UPT ;  /* 0x000000013000788c */ /* 0x000fe4000bf25270 */
[----:B------:R-:W-:Y:S02]  /*65d0*/  UISETP.NE.AND UP2, UPT, UR39, 0x1, UPT ;  /* 0x000000012700788c */ /* 0x000fe4000bf45270 */
[----:B------:R-:W-:Y:S01]  /*65e0*/  UIMAD.WIDE.U32 UR12, UR37, UR56, URZ ;  /* 0x00000038250c72a5 */ /* 0x000fe2000f8e00ff */
[----:B------:R-:W-:Y:S01]  /*65f0*/  UMOV UR4, UR5 ;  /* 0x0000000500047c82 */ /* 0x000fe20008000000 */
[----:B------:R-:W-:Y:S01]  /*6600*/  UMOV UR6, UR11 ;  /* 0x0000000b00067c82 */ /* 0x000fe20008000000 */
[----:B-1----:R-:W-:Y:S03]  /*6610*/  USHF.R.U32.HI UR8, URZ, UR9, UR4 ;  /* 0x00000009ff087299 */ /* 0x002fe60008011604 */
[----:B------:R-:W-:Y:S02]  /*6620*/  UMOV UR4, UR7 ;  /* 0x0000000700047c82 */ /* 0x000fe40008000000 */
[----:B------:R-:W-:Y:S02]  /*6630*/  USHF.R.U32.HI UR5, URZ, UR57, UR4 ;  /* 0x00000039ff057299 */ /* 0x000fe40008011604 */
[----:B------:R-:W-:Y:S02]  /*6640*/  USEL UR4, UR60, UR8, !UP0 ;  /* 0x000000083c047287 */ /* 0x000fe4000c000000 */
[----:B------:R-:W-:Y:S02]  /*6650*/  USHF.R.U32.HI UR8, URZ, UR9, UR6 ;  /* 0x00000009ff087299 */ /* 0x000fe40008011606 */
[----:B------:R-:W-:Y:S02]  /*6660*/  UIMAD.WIDE.U32 UR6, UR4, UR46, URZ ;  /* 0x0000002e040672a5 */ /* 0x000fe4000f8e00ff */
[----:B------:R-:W-:Y:S02]  /*6670*/  USEL UR9, UR61, UR5, !UP1 ;  /* 0x000000053d097287 */ /* 0x000fe4000c800000 */
[----:B------:R-:W-:Y:S02]  /*6680*/  USEL UR8, UR36, UR8, !UP0 ;  /* 0x0000000824087287 */ /* 0x000fe4000c000000 */
[----:B------:R-:W-:Y:S01]  /*6690*/  UIMAD.WIDE.U32 UR10, UR9, UR46, URZ ;  /* 0x0000002e090a72a5 */ /* 0x000fe2000f8e00ff */
[----:B------:R-:W-:Y:S01]  /*66a0*/  UMOV UR6, UR7 ;  /* 0x0000000700067c82 */ /* 0x000fe20008000000 */
[----:B------:R-:W-:Y:S01]  /*66b0*/  UMOV UR5, UR13 ;  /* 0x0000000d00057c82 */ /* 0x000fe20008000000 */
[----:B------:R-:W-:Y:S02]  /*66c0*/  @UP2 USHF.R.U32.HI UR4, URZ, UR47, UR6 ;  /* 0x0000002fff042299 */ /* 0x000fe40008011606 */
[----:B------:R-:W-:Y:S02]  /*66d0*/  USHF.R.U32.HI UR5, URZ, UR57, UR5 ;  /* 0x00000039ff057299 */ /* 0x000fe40008011605 */
[----:B------:R-:W-:Y:S02]  /*66e0*/  UIMAD UR4, UR39, UR4, URZ ;  /* 0x00000004270472a4 */ /* 0x000fe4000f8e02ff */
[----:B------:R-:W-:Y:S02]  /*66f0*/  USEL UR5, UR37, UR5, !UP1 ;  /* 0x0000000525057287 */ /* 0x000fe4000c800000 */
[----:B------:R-:W-:Y:S01]  /*6700*/  UISETP.GE.AND UP0, UPT, UR8, UR4, UPT ;  /* 0x000000040800728c */ /* 0x000fe2000bf06270 */
[----:B------:R-:W-:Y:S01]  /*6710*/  UMOV UR6, UR11 ;  /* 0x0000000b00067c82 */ /* 0x000fe20008000000 */
[----:B------:R-:W-:Y:S02]  /*6720*/  UIMAD.WIDE.U32 UR10, UR8, UR46, URZ ;  /* 0x0000002e080a72a5 */ /* 0x000fe4000f8e00ff */
[----:B------:R-:W-:Y:S04]  /*6730*/  @UP2 USHF.R.U32.HI UR9, URZ, UR47, UR6 ;  /* 0x0000002fff092299 */ /* 0x000fe80008011606 */
[----:B------:R-:W-:Y:S01]  /*6740*/  UIMAD UR6, UR39, UR9, URZ ;  /* 0x00000009270672a4 */ /* 0x000fe2000f8e02ff */
[----:B------:R-:W-:Y:S03]  /*6750*/  UMOV UR4, UR11 ;  /* 0x0000000b00047c82 */ /* 0x000fe60008000000 */
[----:B------:R-:W-:Y:S02]  /*6760*/  UISETP.GE.OR UP0, UPT, UR5, UR6, UP0 ;  /* 0x000000060500728c */ /* 0x000fe40008706670 */
[----:B------:R-:W-:Y:S02]  /*6770*/  USHF.R.U32.HI UR4, URZ, UR47, UR4 ;  /* 0x0000002fff047299 */ /* 0x000fe40008011604 */
[----:B------:R-:W-:Y:S02]  /*6780*/  UIMAD.WIDE.U32 UR6, UR5, UR46, URZ ;  /* 0x0000002e050672a5 */ /* 0x000fe4000f8e00ff */
[----:B------:R-:W-:Y:S02]  /*6790*/  USEL UR11, UR8, UR4, !UP2 ;  /* 0x00000004080b7287 */ /* 0x000fe4000d000000 */
[----:B------:R-:W-:Y:S02]  /*67a0*/  UIADD3 UR6, UPT, UPT, -UR5, URZ, URZ ;  /* 0x000000ff05067290 */ /* 0x000fe4000fffe1ff */
[----:B------:R-:W-:Y:S02]  /*67b0*/  UIADD3 UR10, UPT, UPT, -UR11, URZ, URZ ;  /* 0x000000ff0b0a7290 */ /* 0x000fe4000fffe1ff */
[----:B------:R-:W-:Y:S02]  /*67c0*/  UIMAD UR6, UR48, UR6, UR37 ;  /* 0x00000006300672a4 */ /* 0x000fe4000f8e0225 */
[----:B------:R-:W-:Y:S01]  /*67d0*/  UIMAD UR10, UR39, UR10, UR8 ;  /* 0x0000000a270a72a4 */ /* 0x000fe2000f8e0208 */
[----:B------:R-:W-:Y:S01]  /*67e0*/  @!UP0 UMOV UR4, UR7 ;  /* 0x0000000700048c82 */ /* 0x000fe20008000000 */
[----:B------:R-:W-:Y:S02]  /*67f0*/  UIADD3 UR7, UPT, UPT, -UR8, URZ, URZ ;  /* 0x000000ff08077290 */ /* 0x000fe4000fffe1ff */
[----:B------:R-:W-:Y:S04]  /*6800*/  @!UP0 USHF.R.U32.HI UR4, URZ, UR47, UR4 ;  /* 0x0000002fff048299 */ /* 0x000fe80008011604 */
[----:B------:R-:W-:Y:S04]  /*6810*/  @!UP0 USEL UR4, UR5, UR4, !UP2 ;  /* 0x0000000405048287 */ /* 0x000fe8000d000000 */
[----:B------:R-:W-:Y:S02]  /*6820*/  @!UP0 UIMAD UR9, UR9, UR10, UR4 ;  /* 0x0000000a090982a4 */ /* 0x000fe4000f8e0204 */
[----:B------:R-:W-:Y:S02]  /*6830*/  @!UP0 UIADD3 UR10, UPT, UPT, UR11, -UR4, URZ ;  /* 0x800000040b0a8290 */ /* 0x000fe4000fffe0ff */
[----:B------:R-:W-:Y:S02]  /*6840*/  UIMAD UR4, UR58, UR7, UR36 ;  /* 0x000000073a0472a4 */ /* 0x000fe4000f8e0224 */
[----:B------:R-:W-:Y:S03]  /*6850*/  @!UP0 UIMAD UR8, UR10, UR39, UR5 ;  /* 0x000000270a0882a4 */ /* 0x000fe6000f8e0205 */
[----:B------:R-:W-:Y:S02]  /*6860*/  @!UP0 UMOV UR5, UR9 ;  /* 0x0000000900058c82 */ /* 0x000fe40008000000 */
[----:B------:R-:W-:Y:S02]  /*6870*/  UIMAD UR37, UR5, UR48, UR6 ;  /* 0x00000030052572a4 */ /* 0x000fe4000f8e0206 */
[----:B------:R-:W-:Y:S11]  /*6880*/  UIMAD UR36, UR8, UR58, UR4 ;  /* 0x0000003a082472a4 */ /* 0x000ff6000f8e0204 */
[----:B------:R-:W-:Y:S01]  /*6890*/  @!UPT UIADD3 URZ, UPT, UPT, URZ, URZ, URZ ;  /* 0x000000fffffff290 */ /* 0x000fe2000fffe0ff */
.L_x_86:
[----:B------:R-:W1:Y:S01]  /*68a0*/  LDCU UR17, c[0x0][0x388] ;  /* 0x00007100ff1177ac */ /* 0x000e620008000800 */
[----:B------:R-:W-:Y:S01]  /*68b0*/  R2UR UR6, R2 ;  /* 0x00000000020672ca */ /* 0x000fe200000e0000 */
[----:B------:R-:W-:Y:S01]  /*68c0*/  IMAD R2, R36, 0x4, R1 ;  /* 0x0000000424027824 */ /* 0x000fe200078e0201 */
[----:B------:R-:W-:Y:S01]  /*68d0*/  IABS R0, R0 ;  /* 0x0000000000007213 */ /* 0x000fe20000000000 */
[----:B------:R-:W2:Y:S01]  /*68e0*/  LDCU UR16, c[0x0][0x38c] ;  /* 0x00007180ff1077ac */ /* 0x000ea20008000800 */
[----:B------:R-:W-:Y:S01]  /*68f0*/  @P0 SHF.R.U32.HI R101, RZ, 0x10, R81 ;  /* 0x00000010ff650819 */ /* 0x000fe20000011651 */
[----:B------:R-:W-:Y:S02]  /*6900*/  UIADD3 UR11, UPT, UPT, UR51, 0x200, URZ ;  /* 0x00000200330b7890 */ /* 0x000fe4000fffe0ff */
[----:B------:R-:W5:Y:S01]  /*6910*/  LDL R2, [R2] ;  /* 0x0000000002027983 */ /* 0x000f620000100800 */
[----:B------:R-:W-:Y:S01]  /*6920*/  USHF.L.U32 UR42, UR28, 0x7, URZ ;  /* 0x000000071c2a7899 */ /* 0x000fe200080006ff */
[----:B------:R-:W-:Y:S04]  /*6930*/  IMAD.MOV R0, RZ, RZ, -R0 ;  /* 0x000000ffff007224 */ /* 0x000fe800078e0a00 */
[----:B------:R-:W3:Y:S10]  /*6940*/  I2F.RP R6, UR6 ;  /* 0x0000000600067d06 */ /* 0x000ef40008209400 */
[----:B---3--:R-:W3:Y:S01]  /*6950*/  MUFU.RCP R3, R6 ;  /* 0x0000000600037308 */ /* 0x008ee20000001000 */
[----:B-1----:R-:W-:Y:S02]  /*6960*/  IMAD.U32 R4, RZ, RZ, UR17 ;  /* 0x00000011ff047e24 */ /* 0x002fe4000f8e00ff */
[----:B---3--:R-:W-:Y:S07]  /*6970*/  VIADD R5, R3, 0xffffffe ;  /* 0x0ffffffe03057836 */ /* 0x008fee0000000000 */
[----:B------:R-:W1:Y:S02]  /*6980*/  F2I.FTZ.U32.TRUNC.NTZ R3, R5 ;  /* 0x0000000500037305 */ /* 0x000e64000021f000 */
[----:B-1----:R-:W-:Y:S02]  /*6990*/  R2UR UR5, R3 ;  /* 0x00000000030572ca */ /* 0x002fe400000e0000 */
[----:B------:R-:W-:Y:S01]  /*69a0*/  IABS R3, R4 ;  /* 0x0000000400037213 */ /* 0x000fe20000000000 */
[----:B------:R-:W-:Y:S03]  /*69b0*/  IMAD.U32 R4, RZ, RZ, UR22 ;  /* 0x00000016ff047e24 */ /* 0x000fe6000f8e00ff */
[----:B------:R-:W-:Y:S02]  /*69c0*/  R2UR UR7, R3 ;  /* 0x00000000030772ca */ /* 0x000fe400000e0000 */
[----:B------:R-:W-:Y:S04]  /*69d0*/  IABS R4, R4 ;  /* 0x0000000400047213 */ /* 0x000fe80000000000 */
[----:B------:R-:W-:Y:S01]  /*69e0*/  R2UR UR9, R4 ;  /* 0x00000000040972ca */ /* 0x000fe200000e0000 */
[----:B------:R-:W-:Y:S04]  /*69f0*/  UIADD3 UR4, UPT, UPT, URZ, -UR5, URZ ;  /* 0x80000005ff047290 */ /* 0x000fe8000fffe0ff */
[----:B------:R-:W-:Y:S02]  /*6a00*/  UIMAD UR8, UR4, UR6, URZ ;  /* 0x00000006040872a4 */ /* 0x000fe4000f8e02ff */
[----:B------:R-:W1:Y:S01]  /*6a10*/  I2F.RP R3, UR7 ;  /* 0x0000000700037d06 */ /* 0x000e620008209400 */
[----:B------:R-:W-:Y:S02]  /*6a20*/  UMOV UR4, URZ ;  /* 0x000000ff00047c82 */ /* 0x000fe40008000000 */
[----:B------:R-:W-:Y:S02]  /*6a30*/  UIMAD.WIDE.U32 UR4, UR5, UR8, UR4 ;  /* 0x00000008050472a5 */ /* 0x000fe4000f8e0004 */
[----:B------:R-:W-:Y:S05]  /*6a40*/  R2UR UR8, R0 ;  /* 0x00000000000872ca */ /* 0x000fea00000e0000 */
[----:B------:R-:W-:Y:S02]  /*6a50*/  UMOV UR4, UR5 ;  /* 0x0000000500047c82 */ /* 0x000fe40008000000 */
[----:B------:R-:W-:Y:S01]  /*6a60*/  UIMAD.WIDE.U32 UR4, UR4, UR9, URZ ;  /* 0x00000009040472a5 */ /* 0x000fe2000f8e00ff */
[----:B-1----:R-:W1:Y:S06]  /*6a70*/  MUFU.RCP R3, R3 ;  /* 0x0000000300037308 */ /* 0x002e6c0000001000 */
[----:B------:R-:W-:Y:S02]  /*6a80*/  UMOV UR43, UR5 ;  /* 0x00000005002b7c82 */ /* 0x000fe40008000000 */
[----:B------:R-:W-:Y:S04]  /*6a90*/  UIMAD UR4, UR43, UR8, UR9 ;  /* 0x000000082b0472a4 */ /* 0x000fe8000f8e0209 */
[----:B------:R-:W-:Y:S01]  /*6aa0*/  UISETP.GT.U32.AND UP0, UPT, UR6, UR4, UPT ;  /* 0x000000040600728c */ /* 0x000fe2000bf04070 */
[----:B-1----:R-:W-:Y:S10]  /*6ab0*/  IADD3 R4, PT, PT, R3, 0xffffffe, RZ ;  /* 0x0ffffffe03047810 */ /* 0x002ff40007ffe0ff */
[----:B------:R-:W-:Y:S01]  /*6ac0*/  @!UP0 UIADD3 UR4, UPT, UPT, UR4, -UR6, URZ ;  /* 0x8000000604048290 */ /* 0x000fe2000fffe0ff */
[----:B------:R-:W1:Y:S01]  /*6ad0*/  F2I.FTZ.U32.TRUNC.NTZ R0, R4 ;  /* 0x0000000400007305 */ /* 0x000e62000021f000 */
[----:B------:R-:W-:Y:S02]  /*6ae0*/  @!UP0 UIADD3 UR43, UPT, UPT, UR43, 0x1, URZ ;  /* 0x000000012b2b8890 */ /* 0x000fe4000fffe0ff */
[----:B------:R-:W-:Y:S02]  /*6af0*/  UISETP.GE.U32.AND UP2, UPT, UR4, UR6, UPT ;  /* 0x000000060400728c */ /* 0x000fe4000bf46070 */
[----:B------:R-:W-:Y:S02]  /*6b00*/  ULOP3.LUT UR4, UR22, UR53, URZ, 0x3c, !UPT ;  /* 0x0000003516047292 */ /* 0x000fe4000f8e3cff */
[----:B------:R-:W-:Y:S02]  /*6b10*/  UISETP.NE.AND UP0, UPT, UR53, URZ, UPT ;  /* 0x000000ff3500728c */ /* 0x000fe4000bf05270 */
[----:B------:R-:W-:Y:S05]  /*6b20*/  UISETP.GE.AND UP1, UPT, UR4, URZ, UPT ;  /* 0x000000ff0400728c */ /* 0x000fea000bf26270 */
[----:B------:R-:W-:Y:S01]  /*6b30*/  @UP2 UIADD3 UR43, UPT, UPT, UR43, 0x1, URZ ;  /* 0x000000012b2b2890 */ /* 0x000fe2000fffe0ff */
[----:B-1----:R-:W-:Y:S05]  /*6b40*/  R2UR UR5, R0 ;  /* 0x00000000000572ca */ /* 0x002fea00000e0000 */
[----:B------:R-:W-:Y:S02]  /*6b50*/  @!UP1 UIADD3 UR43, UPT, UPT, -UR43, URZ, URZ ;  /* 0x000000ff2b2b9290 */ /* 0x000fe4000fffe1ff */
[----:B------:R-:W-:Y:S06]  /*6b60*/  @!UP0 ULOP3.LUT UR43, URZ, UR53, URZ, 0x33, !UPT ;  /* 0x00000035ff2b8292 */ /* 0x000fec000f8e33ff */
[----:B------:R-:W-:Y:S01]  /*6b70*/  UIADD3 UR4, UPT, UPT, URZ, -UR5, URZ ;  /* 0x80000005ff047290 */ /* 0x000fe2000fffe0ff */
[----:B------:R-:W-:Y:S03]  /*6b80*/  IMAD.U32 R0, RZ, RZ, UR43 ;  /* 0x0000002bff007e24 */ /* 0x000fe6000f8e00ff */
[----:B------:R-:W-:Y:S02]  /*6b90*/  UIMAD UR6, UR4, UR7, URZ ;  /* 0x00000007040672a4 */ /* 0x000fe4000f8e02ff */
[----:B------:R-:W-:Y:S01]  /*6ba0*/  IABS R0, R0 ;  /* 0x0000000000007213 */ /* 0x000fe20000000000 */
[----:B------:R-:W-:Y:S02]  /*6bb0*/  UMOV UR4, URZ ;  /* 0x000000ff00047c82 */ /* 0x000fe40008000000 */
[----:B------:R-:W-:Y:S01]  /*6bc0*/  UIMAD.WIDE.U32 UR4, UR5, UR6, UR4 ;  /* 0x00000006050472a5 */ /* 0x000fe2000f8e0004 */
[----:B------:R-:W-:Y:S01]  /*6bd0*/  R2UR UR8, R0 ;  /* 0x00000000000872ca */ /* 0x000fe200000e0000 */
[----:B--2---:R-:W-:Y:S05]  /*6be0*/  IMAD.U32 R0, RZ, RZ, UR16 ;  /* 0x00000010ff007e24 */ /* 0x004fea000f8e00ff */
[----:B------:R-:W-:Y:S01]  /*6bf0*/  UMOV UR4, UR5 ;  /* 0x0000000500047c82 */ /* 0x000fe20008000000 */
[----:B------:R-:W-:Y:S04]  /*6c00*/  IABS R5, R0 ;  /* 0x0000000000057213 */ /* 0x000fe80000000000 */
[----:B------:R-:W1:Y:S02]  /*6c10*/  I2F.RP R0, R5 ;  /* 0x0000000500007306 */ /* 0x000e640000209400 */
[----:B------:R-:W-:Y:S07]  /*6c20*/  UIMAD.WIDE.U32 UR4, UR4, UR8, URZ ;  /* 0x00000008040472a5 */ /* 0x000fee000f8e00ff */
[----:B------:R-:W-:Y:S02]  /*6c30*/  UMOV UR44, UR5 ;  /* 0x00000005002c7c82 */ /* 0x000fe40008000000 */
[----:B------:R-:W-:Y:S04]  /*6c40*/  UIADD3 UR4, UPT, UPT, -UR44, URZ, URZ ;  /* 0x000000ff2c047290 */ /* 0x000fe8000fffe1ff */
[----:B------:R-:W-:Y:S01]  /*6c50*/  UIMAD UR4, UR7, UR4, UR8 ;  /* 0x00000004070472a4 */ /* 0x000fe2000f8e0208 */
[----:B-1----:R-:W1:Y:S03]  /*6c60*/  MUFU.RCP R0, R0 ;  /* 0x0000000000007308 */ /* 0x002e660000001000 */
[----:B------:R-:W-:Y:S11]  /*6c70*/  UISETP.GT.U32.AND UP0, UPT, UR7, UR4, UPT ;  /* 0x000000040700728c */ /* 0x000ff6000bf04070 */
[----:B------:R-:W-:Y:S02]  /*6c80*/  @!UP0 UIADD3 UR4, UPT, UPT, UR4, -UR7, URZ ;  /* 0x8000000704048290 */ /* 0x000fe4000fffe0ff */
[----:B------:R-:W-:Y:S01]  /*6c90*/  @!UP0 UIADD3 UR44, UPT, UPT, UR44, 0x1, URZ ;  /* 0x000000012c2c8890 */ /* 0x000fe2000fffe0ff */
[----:B-1----:R-:W-:Y:S01]  /*6ca0*/  VIADD R6, R0, 0xffffffe ;  /* 0x0ffffffe00067836 */ /* 0x002fe20000000000 */
[----:B------:R-:W-:Y:S02]  /*6cb0*/  UISETP.GE.U32.AND UP1, UPT, UR4, UR7, UPT ;  /* 0x000000070400728c */ /* 0x000fe4000bf26070 */
[----:B------:R-:W-:Y:S01]  /*6cc0*/  ULOP3.LUT UR4, UR43, UR17, URZ, 0x3c, !UPT ;  /* 0x000000112b047292 */ /* 0x000fe2000f8e3cff */
[----:B------:R-:W1:Y:S03]  /*6cd0*/  F2I.FTZ.U32.TRUNC.NTZ R7, R6 ;  /* 0x0000000600077305 */ /* 0x000e66000021f000 */
[----:B------:R-:W-:Y:S05]  /*6ce0*/  UISETP.GE.AND UP0, UPT, UR4, URZ, UPT ;  /* 0x000000ff0400728c */ /* 0x000fea000bf06270 */
[----:B------:R-:W-:Y:S02]  /*6cf0*/  @UP1 UIADD3 UR44, UPT, UPT, UR44, 0x1, URZ ;  /* 0x000000012c2c1890 */ /* 0x000fe4000fffe0ff */
[----:B------:R-:W-:Y:S04]  /*6d00*/  UISETP.NE.AND UP1, UPT, UR17, URZ, UPT ;  /* 0x000000ff1100728c */ /* 0x000fe8000bf25270 */
[----:B------:R-:W-:Y:S01]  /*6d10*/  @!UP0 UIADD3 UR44, UPT, UPT, -UR44, URZ, URZ ;  /* 0x000000ff2c2c8290 */ /* 0x000fe2000fffe1ff */
[----:B-1----:R-:W-:Y:S01]  /*6d20*/  IADD3 R4, PT, PT, RZ, -R7, RZ ;  /* 0x80000007ff047210 */ /* 0x002fe20007ffe0ff */
[----:B------:R-:W-:Y:S04]  /*6d30*/  IMAD.MOV.U32 R6, RZ, RZ, RZ ;  /* 0x000000ffff067224 */ /* 0x000fe800078e00ff */
[----:B------:R-:W-:Y:S01]  /*6d40*/  IMAD R3, R4, R5, RZ ;  /* 0x0000000504037224 */ /* 0x000fe200078e02ff */
[----:B------:R-:W-:Y:S02]  /*6d50*/  @!UP1 ULOP3.LUT UR44, URZ, UR17, URZ, 0x33, !UPT ;  /* 0x00000011ff2c9292 */ /* 0x000fe4000f8e33ff */
[----:B------:R-:W-:Y:S01]  /*6d60*/  UISETP.NE.AND UP1, UPT, UR38, 0x1, UPT ;  /* 0x000000012600788c */ /* 0x000fe2000bf25270 */
[----:B------:R-:W-:Y:S04]  /*6d70*/  IMAD.HI.U32 R7, R7, R3, R6 ;  /* 0x0000000307077227 */ /* 0x000fe800078e0006 */
[----:B------:R-:W-:Y:S05]  /*6d80*/  IMAD.U32 R0, RZ, RZ, UR44 ;  /* 0x0000002cff007e24 */ /* 0x000fea000f8e00ff */
[----:B------:R-:W-:Y:S01]  /*6d90*/  IABS R0, R0 ;  /* 0x0000000000007213 */ /* 0x000fe20000000000 */
[----:B------:R-:W1:Y:S04]  /*6da0*/  @!UP1 LDCU.128 UR12, c[0x0][0xc10] ;  /* 0x00018200ff0c97ac */ /* 0x000e680008000c00 */
[----:B------:R-:W-:Y:S01]  /*6db0*/  IMAD.HI.U32 R7, R7, R0, RZ ;  /* 0x0000000007077227 */ /* 0x000fe200078e00ff */
[----:B------:R-:W2:Y:S03]  /*6dc0*/  @!UP1 LDCU UR10, c[0x0][0xc20] ;  /* 0x00018400ff0a97ac */ /* 0x000ea60008000800 */
[----:B------:R-:W-:Y:S01]  /*6dd0*/  IMAD.MOV R3, RZ, RZ, -R7 ;  /* 0x000000ffff037224 */ /* 0x000fe200078e0a07 */
[----:B------:R-:W3:Y:S03]  /*6de0*/  @!UP1 LDCU UR5, c[0x0][0xc0c] ;  /* 0x00018180ff0597ac */ /* 0x000ee60008000800 */
[C---:B------:R-:W-:Y:S01]  /*6df0*/  IMAD R0, R5.reuse, R3, R0 ;  /* 0x0000000305007224 */ /* 0x040fe200078e0200 */
[----:B-1----:R-:W-:Y:S04]  /*6e00*/  UIMAD.WIDE.U32 UR6, UR36, UR15, URZ ;  /* 0x0000000f240672a5 */ /* 0x002fe8000f8e00ff */
[----:B------:R-:W-:Y:S01]  /*6e10*/  ISETP.GT.U32.AND P1, PT, R5, R0, PT ;  /* 0x000000000500720c */ /* 0x000fe20003f24070 */
[----:B------:R-:W-:Y:S02]  /*6e20*/  UIMAD.WIDE.U32 UR8, UR37, UR12, URZ ;  /* 0x0000000c250872a5 */ /* 0x000fe4000f8e00ff */
[----:B------:R-:W-:Y:S02]  /*6e30*/  @!UP1 UISETP.NE.AND UP0, UPT, UR14, 0x1, UPT ;  /* 0x000000010e00988c */ /* 0x000fe4000bf05270 */
[----:B------:R-:W-:Y:S01]  /*6e40*/  ULOP3.LUT UR8, UR44, UR16, URZ, 0x3c, !UPT ;  /* 0x000000102c087292 */ /* 0x000fe2000f8e3cff */
[----:B------:R-:W-:Y:S02]  /*6e50*/  @!UP1 UMOV UR6, UR7 ;  /* 0x0000000700069c82 */ /* 0x000fe40008000000 */
[----:B------:R-:W-:Y:S01]  /*6e60*/  @!UP1 UMOV UR4, UR9 ;  /* 0x0000000900049c82 */ /* 0x000fe20008000000 */
[----:B--2---:R-:W-:Y:S02]  /*6e70*/  @!UP1 USHF.R.U32.HI UR6, URZ, UR10, UR6 ;  /* 0x0000000aff069299 */ /* 0x004fe40008011606 */
[----:B---3--:R-:W-:Y:S02]  /*6e80*/  @!UP1 UISETP.NE.AND UP2, UPT, UR5, 0x1, UPT ;  /* 0x000000010500988c */ /* 0x008fe4000bf45270 */
[----:B------:R-:W-:Y:S01]  /*6e90*/  @!UP1 USEL UR6, UR36, UR6, !UP0 ;  /* 0x0000000624069287 */ /* 0x000fe2000c000000 */
[-C--:B------:R-:W-:Y:S01]  /*6ea0*/  @!P1 IADD3 R0, PT, PT, R0, -R5.reuse, RZ ;  /* 0x8000000500009210 */ /* 0x080fe20007ffe0ff */
[----:B------:R-:W-:Y:S01]  /*6eb0*/  UISETP.GE.AND UP0, UPT, UR8, URZ, UPT ;  /* 0x000000ff0800728c */ /* 0x000fe2000bf06270 */
[----:B------:R-:W-:Y:S01]  /*6ec0*/  @!P1 VIADD R7, R7, 0x1 ;  /* 0x0000000107079836 */ /* 0x000fe20000000000 */
[----:B------:R-:W-:Y:S01]  /*6ed0*/  @!UP1 USHF.R.U32.HI UR4, URZ, UR13, UR4 ;  /* 0x0000000dff049299 */ /* 0x000fe20008011604 */
[----:B------:R-:W-:Y:S03]  /*6ee0*/  ISETP.GE.U32.AND P2, PT, R0, R5, PT ;  /* 0x000000050000720c */ /* 0x000fe60003f46070 */
[----:B------:R-:W-:Y:S02]  /*6ef0*/  @!UP1 USEL UR7, UR37, UR4, !UP2 ;  /* 0x0000000425079287 */ /* 0x000fe4000d000000 */
[----:B------:R-:W-:Y:S02]  /*6f00*/  UISETP.NE.AND UP2, UPT, UR16, URZ, UPT ;  /* 0x000000ff1000728c */ /* 0x000fe4000bf45270 */
[----:B------:R-:W-:Y:S02]  /*6f10*/  @!UP1 UIADD3 UR4, UPT, UPT, -UR7, UR6, URZ ;  /* 0x0000000607049290 */ /* 0x000fe4000fffe1ff */
[----:B------:R-:W-:Y:S02]  /*6f20*/  @!UP1 UIADD3 UR6, UPT, UPT, UR7, -UR6, URZ ;  /* 0x8000000607069290 */ /* 0x000fe4000fffe0ff */
[----:B------:R-:W-:Y:S02]  /*6f30*/  @!UP1 UIMAD UR37, UR4, UR5, UR37 ;  /* 0x00000005042592a4 */ /* 0x000fe4000f8e0225 */
[----:B------:R-:W-:Y:S01]  /*6f40*/  UIADD3 UR4, UPT, UPT, -UR43, URZ, URZ ;  /* 0x000000ff2b047290 */ /* 0x000fe2000fffe1ff */
[----:B------:R-:W-:Y:S01]  /*6f50*/  @P2 VIADD R7, R7, 0x1 ;  /* 0x0000000107072836 */ /* 0x000fe20000000000 */
[----:B------:R-:W-:Y:S02]  /*6f60*/  @!UP1 UIMAD UR36, UR6, UR14, UR36 ;  /* 0x0000000e062492a4 */ /* 0x000fe4000f8e0224 */
[----:B------:R-:W-:Y:S02]  /*6f70*/  UIMAD UR5, UR53, UR4, UR22 ;  /* 0x00000004350572a4 */ /* 0x000fe4000f8e0216 */
[----:B------:R-:W-:Y:S01]  /*6f80*/  UIADD3 UR4, UPT, UPT, -UR44, URZ, URZ ;  /* 0x000000ff2c047290 */ /* 0x000fe2000fffe1ff */
[----:B------:R-:W-:Y:S01]  /*6f90*/  R2UR UR45, R7 ;  /* 0x00000000072d72ca */ /* 0x000fe200000e0000 */
[----:B------:R-:W-:Y:S02]  /*6fa0*/  USHF.L.U32 UR52, UR5, 0x6, URZ ;  /* 0x0000000605347899 */ /* 0x000fe400080006ff */
[----:B------:R-:W-:Y:S10]  /*6fb0*/  UIMAD UR43, UR17, UR4, UR43 ;  /* 0x00000004112b72a4 */ /* 0x000ff4000f8e022b */
[----:B------:R-:W-:Y:S02]  /*6fc0*/  @!UP0 UIADD3 UR45, UPT, UPT, -UR45, URZ, URZ ;  /* 0x000000ff2d2d8290 */ /* 0x000fe4000fffe1ff */
[----:B------:R-:W-:Y:S02]  /*6fd0*/  ULOP3.LUT UP0, URZ, UR11, 0x1b0, URZ, 0xc0, !UPT ;  /* 0x000001b00bff7892 */ /* 0x000fe4000f80c0ff */
[----:B------:R-:W-:Y:S04]  /*6fe0*/  @!UP2 ULOP3.LUT UR45, URZ, UR16, URZ, 0x33, !UPT ;  /* 0x00000010ff2da292 */ /* 0x000fe8000f8e33ff */
[----:B------:R-:W-:Y:S04]  /*6ff0*/  UIADD3 UR6, UPT, UPT, -UR45, URZ, URZ ;  /* 0x000000ff2d067290 */ /* 0x000fe8000fffe1ff */
[----:B------:R-:W-:Y:S01]  /*7000*/  UIMAD UR44, UR16, UR6, UR44 ;  /* 0x00000006102c72a4 */ /* 0x000fe2000f8e022c */
[----:B------:R-:W-:Y:S11]  /*7010*/  BRA.U !UP0, `(.L_x_87) ;  /* 0x00000001087c7547 */ /* 0x000ff6000b800000 */
[----:B------:R-:W1:Y:S01]  /*7020*/  LDCU.64 UR8, c[0x4][0x80] ;  /* 0x01001000ff0877ac */ /* 0x000e620008000a00 */
[----:B------:R-:W-:Y:S01]  /*7030*/  MOV R16, 0x0 ;  /* 0x0000000000107802 */ /* 0x000fe20000000f00 */
[----:B------:R-:W-:Y:S02]  /*7040*/  HFMA2 R12, -RZ, RZ, 0, 5.9604644775390625e-08 ;  /* 0x00000001ff0c7431 */ /* 0x000fe400000001ff */
[----:B------:R-:W-:Y:S01]  /*7050*/  IMAD.MOV.U32 R8, RZ, RZ, 0x70 ;  /* 0x00000070ff087424 */ /* 0x000fe200078e00ff */
[----:B------:R2:W3:Y:S01]  /*7060*/  LDC.64 R14, c[0x4][R16] ;  /* 0x01000000100e7b82 */ /* 0x0004e20000000a00 */
[----:B------:R-:W4:Y:S01]  /*7070*/  LDCU.64 UR6, c[0x4][0x88] ;  /* 0x01001100ff0677ac */ /* 0x000f220008000a00 */
[----:B------:R-:W-:Y:S01]  /*7080*/  IMAD.MOV.U32 R13, RZ, RZ, RZ ;  /* 0x000000ffff0d7224 */ /* 0x000fe200078e00ff */
[----:B------:R-:W2:Y:S01]  /*7090*/  LDCU.64 UR4, c[0x4][0x8] ;  /* 0x01000100ff0477ac */ /* 0x000ea20008000a00 */
[----:B-1----:R-:W-:Y:S01]  /*70a0*/  MOV R5, UR9 ;  /* 0x0000000900057c02 */ /* 0x002fe20008000f00 */
[----:B------:R-:W-:Y:S01]  /*70b0*/  IMAD.U32 R4, RZ, RZ, UR8 ;  /* 0x00000008ff047e24 */ /* 0x000fe2000f8e00ff */
[----:B----4-:R-:W-:Y:S01]  /*70c0*/  MOV R7, UR7 ;  /* 0x0000000700077c02 */ /* 0x010fe20008000f00 */
[----:B------:R-:W-:Y:S01]  /*70d0*/  IMAD.U32 R6, RZ, RZ, UR6 ;  /* 0x00000006ff067e24 */ /* 0x000fe2000f8e00ff */
[----:B--2---:R-:W-:Y:S01]  /*70e0*/  MOV R11, UR5 ;  /* 0x00000005000b7c02 */ /* 0x004fe20008000f00 */
[----:B------:R-:W-:Y:S02]  /*70f0*/  IMAD.U32 R10, RZ, RZ, UR4 ;  /* 0x00000004ff0a7e24 */ /* 0x000fe4000f8e00ff */
[----:B------:R-:W-:Y:S07]  /*7100*/  LEPC R20, `(.L_x_88) ;  /* 0x000000001014794e */ /* 0x000fee0000000000 */
[----:B---3-5:R-:W-:Y:S05]  /*7110*/  CALL.ABS.NOINC R14 ;  /* 0x000000000e007343 */ /* 0x028fea0003c00000 */
.L_x_88:
[----:B------:R-:W1:Y:S01]  /*7120*/  LDCU.64 UR8, c[0x4][0x80] ;  /* 0x01001000ff0877ac */ /* 0x000e620008000a00 */
[----:B------:R2:W3:Y:S01]  /*7130*/  LDC.64 R14, c[0x4][R16] ;  /* 0x01000000100e7b82 */ /* 0x0004e20000000a00 */
[----:B------:R-:W-:Y:S02]  /*7140*/  HFMA2 R12, -RZ, RZ, 0, 5.9604644775390625e-08 ;  /* 0x00000001ff0c7431 */ /* 0x000fe400000001ff */
[----:B------:R-:W-:Y:S02]  /*7150*/  IMAD.MOV.U32 R8, RZ, RZ, 0x70 ;  /* 0x00000070ff087424 */ /* 0x000fe400078e00ff */
[----:B------:R-:W-:Y:S01]  /*7160*/  IMAD.MOV.U32 R13, RZ, RZ, RZ ;  /* 0x000000ffff0d7224 */ /* 0x000fe200078e00ff */
[----:B------:R-:W4:Y:S01]  /*7170*/  LDCU.64 UR6, c[0x4][0x88] ;  /* 0x01001100ff0677ac */ /* 0x000f220008000a00 */
[----:B------:R-:W5:Y:S01]  /*7180*/  LDCU.64 UR4, c[0x4][0x8] ;  /* 0x01000100ff0477ac */ /* 0x000f620008000a00 */
[----:B-1----:R-:W-:Y:S02]  /*7190*/  MOV R4, UR8 ;  /* 0x0000000800047c02 */ /* 0x002fe40008000f00 */
[----:B------:R-:W-:Y:S02]  /*71a0*/  MOV R5, UR9 ;  /* 0x0000000900057c02 */ /* 0x000fe40008000f00 */
[----:B----4-:R-:W-:Y:S01]  /*71b0*/  MOV R7, UR7 ;  /* 0x0000000700077c02 */ /* 0x010fe20008000f00 */
[----:B------:R-:W-:Y:S01]  /*71c0*/  IMAD.U32 R6, RZ, RZ, UR6 ;  /* 0x00000006ff067e24 */ /* 0x000fe2000f8e00ff */
[----:B-----5:R-:W-:Y:S01]  /*71d0*/  MOV R11, UR5 ;  /* 0x00000005000b7c02 */ /* 0x020fe20008000f00 */
[----:B--2---:R-:W-:Y:S02]  /*71e0*/  IMAD.U32 R10, RZ, RZ, UR4 ;  /* 0x00000004ff0a7e24 */ /* 0x004fe4000f8e00ff */
[----:B------:R-:W-:Y:S07]  /*71f0*/  LEPC R20, `(.L_x_87) ;  /* 0x000000001014794e */ /* 0x000fee0000000000 */
[----:B---3--:R-:W-:Y:S05]  /*7200*/  CALL.ABS.NOINC R14 ;  /* 0x000000000e007343 */ /* 0x008fea0003c00000 */
.L_x_87:
[----:B------:R-:W-:Y:S01]  /*7210*/  R2UR UR5, R97 ;  /* 0x00000000610572ca */ /* 0x000fe200000e0000 */
[----:B------:R-:W-:Y:S01]  /*7220*/  UISETP.NE.U32.AND UP0, UPT, UR62, URZ, UPT ;  /* 0x000000ff3e00728c */ /* 0x000fe2000bf05070 */
[----:B------:R-:W-:Y:S02]  /*7230*/  ISETP.NE.U32.AND P1, PT, R78, RZ, PT ;  /* 0x000000ff4e00720c */ /* 0x000fe40003f25070 */
[----:B------:R-:W-:Y:S01]  /*7240*/  R2UR UR4, R96 ;  /* 0x00000000600472ca */ /* 0x000fe200000e0000 */
[----:B------:R-:W-:Y:S01]  /*7250*/  UISETP.NE.AND.EX UP0, UPT, UR63, URZ, UPT, UP0 ;  /* 0x000000ff3f00728c */ /* 0x000fe2000bf05300 */
[----:B------:R-:W-:Y:S02]  /*7260*/  ISETP.NE.AND.EX P1, PT, R79, RZ, PT, P1 ;  /* 0x000000ff4f00720c */ /* 0x000fe40003f25310 */
[----:B------:R-:W-:Y:S02]  /*7270*/  ISETP.NE.AND P6, PT, R98, RZ, PT ;  /* 0x000000ff6200720c */ /* 0x000fe40003fc5270 */
[----:B------:R-:W-:Y:S03]  /*7280*/  PLOP3.LUT P2, PT, PT, PT, PT, 0x8, 0x80 ;  /* 0x000000000080781c */ /* 0x000fe60003f4e170 */
[----:B------:R-:W-:Y:S04]  /*7290*/  ISETP.NE.U32.AND P3, PT, RZ, UR5, PT ;  /* 0x00000005ff007c0c */ /* 0x000fe8000bf65070 */
[----:B------:R-:W-:Y:S04]  /*72a0*/  ISETP.NE.AND.EX P3, PT, RZ, UR4, PT, P3 ;  /* 0x00000004ff007c0c */ /* 0x000fe8000bf65330 */
[----:B------:R-:W-:Y:S01]  /*72b0*/  @P6 PLOP3.LUT P2, PT, P1, PT, PT, 0x80, 0x8 ;  /* 0x000000000008681c */ /* 0x000fe20000f4f070 */
[----:B------:R-:W-:Y:S01]  /*72c0*/  @!UPT UIADD3 URZ, UPT, UPT, URZ, URZ, URZ ;  /* 0x000000fffffff290 */ /* 0x000fe2000fffe0ff */
[----:B------:R-:W-:Y:S11]  /*72d0*/  @!P1 BRA `(.L_x_89) ;  /* 0x0000000000309947 */ /* 0x000ff60003800000 */
[----:B------:R-:W-:Y:S01]  /*72e0*/  ISETP.NE.U32.AND P0, PT, R76, RZ, PT ;  /* 0x000000ff4c00720c */ /* 0x000fe20003f05070 */
[----:B------:R-:W1:Y:S01]  /*72f0*/  LDCU.64 UR4, c[0x0][0x358] ;  /* 0x00006b00ff0477ac */ /* 0x000e620008000a00 */
[----:B------:R-:W-:Y:S02]  /*7300*/  IMAD.MOV.U32 R94, RZ, RZ, 0x1 ;  /* 0x00000001ff5e7424 */ /* 0x000fe400078e00ff */
[----:B------:R-:W-:Y:S11]  /*7310*/  ISETP.NE.AND.EX P0, PT, R77, RZ, PT, P0 ;  /* 0x000000ff4d00720c */ /* 0x000ff60003f05300 */
[----:B------:R-:W-:Y:S02]  /*7320*/  @!UPT UIADD3 URZ, UPT, UPT, URZ, URZ, URZ ;  /* 0x000000fffffff290 */ /* 0x000fe4000fffe0ff */
[----:B------:R-:W2:Y:S01]  /*7330*/  @P0 LDC.64 R4, c[0x0][0x988] ;  /* 0x00026200ff040b82 */ /* 0x000ea20000000a00 */
[----:B------:R-:W-:Y:S04]  /*7340*/  @P0 IMAD R0, R17, R78, RZ ;  /* 0x0000004e11000224 */ /* 0x000fe800078e02ff */
[----:B--2---:R-:W-:Y:S04]  /*7350*/  @P0 IMAD.WIDE R4, R0, 0x4, R4 ;  /* 0x0000000400040825 */ /* 0x004fe800078e0204 */
[----:B------:R-:W-:Y:S01]  /*7360*/  HFMA2 R0, -RZ, RZ, 0, 5.9604644775390625e-08 ;  /* 0x00000001ff007431 */ /* 0x000fe200000001ff */
[----:B-1---5:R1:W5:Y:S04]  /*7370*/  @P0 LDG.E R41, desc[UR4][R4.64] ;  /* 0x0000000404290981 */ /* 0x022368000c1e1900 */
[----:B------:R-:W-:Y:S01]  /*7380*/  @!P0 PRMT R94, R0, 0x7610, R94 ;  /* 0x00007610005e8816 */ /* 0x000fe2000000005e */
[----:B-1----:R-:W2:Y:S06]  /*7390*/  @!P0 LDC R41, c[0x0][0x980] ;  /* 0x00026000ff298b82 */ /* 0x002eac0000000800 */
.L_x_89:
[----:B------:R-:W-:Y:S05]  /*73a0*/  BRA.U !UP0, `(.L_x_90) ;  /* 0x0000000108287547 */ /* 0x000fea000b800000 */
[----:B------:R-:W1:Y:S01]  /*73b0*/  LDCU.64 UR4, c[0x0][0x9a8] ;  /* 0x00013500ff0477ac */ /* 0x000e620008000a00 */
[----:B------:R-:W3:Y:S01]  /*73c0*/  LDCU.64 UR6, c[0x0][0x358] ;  /* 0x00006b00ff0677ac */ /* 0x000ee20008000a00 */
[----:B-1----:R-:W-:Y:S04]  /*73d0*/  ISETP.NE.U32.AND P0, PT, RZ, UR4, PT ;  /* 0x00000004ff007c0c */ /* 0x002fe8000bf05070 */
[----:B------:R-:W-:Y:S11]  /*73e0*/  ISETP.NE.AND.EX P0, PT, RZ, UR5, PT, P0 ;  /* 0x00000005ff007c0c */ /* 0x000ff6000bf05300 */
[----:B------:R-:W-:Y:S02]  /*73f0*/  @!UPT UIADD3 URZ, UPT, UPT, URZ, URZ, URZ ;  /* 0x000000fffffff290 */ /* 0x000fe4000fffe0ff */
[----:B------:R-:W1:Y:S01]  /*7400*/  @P0 LDC.64 R4, c[0x0][0x9a8] ;  /* 0x00026a00ff040b82 */ /* 0x000e620000000a00 */
[----:B------:R-:W-:Y:S04]  /*7410*/  @P0 IMAD R0, R17, UR62, RZ ;  /* 0x0000003e11000c24 */ /* 0x000fe8000f8e02ff */
[----:B-1----:R-:W-:Y:S05]  /*7420*/  @P0 IMAD.WIDE R4, R0, 0x4, R4 ;  /* 0x0000000400040825 */ /* 0x002fea00078e0204 */
[----:B---3-5:R1:W5:Y:S02]  /*7430*/  @P0 LDG.E R38, desc[UR6][R4.64] ;  /* 0x0000000604260981 */ /* 0x028364000c1e1900 */
[----:B-1----:R-:W3:Y:S02]  /*7440*/  @!P0 LDC R38, c[0x0][0x9a0] ;  /* 0x00026800ff268b82 */ /* 0x002ee40000000800 */
.L_x_90:
[----:B--2--5:R-:W-:Y:S01]  /*7450*/  FSETP.NEU.AND P0, PT, R41, RZ, PT ;  /* 0x000000ff2900720b */ /* 0x024fe20003f0d000 */
[----:B------:R-:W-:Y:S01]  /*7460*/  IMAD.SHL.U32 R114, R46, 0x2000, RZ ;  /* 0x000020002e727824 */ /* 0x000fe200078e00ff */
[----:B------:R-:W-:Y:S01]  /*7470*/  SEL R4, RZ, 0xffffffff, P3 ;  /* 0xffffffffff047807 */ /* 0x000fe20001800000 */
[----:B------:R-:W-:Y:S01]  /*7480*/  IMAD.SHL.U32 R85, R100, 0x10, RZ ;  /* 0x0000001064557824 */ /* 0x000fe200078e00ff */
[----:B------:R-:W-:Y:S01]  /*7490*/  @P6 LOP3.LUT P3, RZ, R94, 0xff, RZ, 0xc0, !PT ;  /* 0x000000ff5eff6812 */ /* 0x000fe2000786c0ff */
[----:B------:R-:W-:Y:S01]  /*74a0*/  IMAD.IADD R112, R103, 0x1, R114 ;  /* 0x0000000167707824 */ /* 0x000fe200078e0272 */
[----:B------:R-:W-:Y:S01]  /*74b0*/  @P6 SEL R109, RZ, 0xffffffff, P0 ;  /* 0xffffffffff6d6807 */ /* 0x000fe20000000000 */
[----:B------:R-:W-:Y:S01]  /*74c0*/  IMAD.SHL.U32 R84, R99, 0x10, RZ ;  /* 0x0000001063547824 */ /* 0x000fe200078e00ff */
[----:B------:R-:W-:Y:S01]  /*74d0*/  LOP3.LUT R47, R92, 0x1, RZ, 0x3c, !PT ;  /* 0x000000015c2f7812 */ /* 0x000fe200078e3cff */
[----:B------:R-:W-:Y:S01]  /*74e0*/  IMAD.IADD R111, R112, 0x1, R85 ;  /* 0x00000001706f7824 */ /* 0x000fe200078e0255 */
[----:B------:R-:W-:Y:S01]  /*74f0*/  @P2 SEL R109, R4, R109, !P3 ;  /* 0x0000006d046d2207 */ /* 0x000fe20005800000 */
[----:B------:R-:W-:Y:S01]  /*7500*/  BSSY B1, `(.L_x_91) ;  /* 0x0000035000017945 */ /* 0x000fe20003800000 */
[----:B------:R-:W-:Y:S01]  /*7510*/  LEA R0, R46, UR51, 0x3 ;  /* 0x000000332e007c11 */ /* 0x000fe2000f8e18ff */
[----:B------:R-:W-:Y:S01]  /*7520*/  IMAD.MOV.U32 R113, RZ, RZ, 0x1 ;  /* 0x00000001ff717424 */ /* 0x000fe200078e00ff */
[----:B------:R-:W-:Y:S01]  /*7530*/  @P6 LOP3.LUT R109, R109, 0x1, RZ, 0xc0, !PT ;  /* 0x000000016d6d6812 */ /* 0x000fe200078ec0ff */
[----:B------:R-:W-:Y:S01]  /*7540*/  IMAD.IADD R39, R37, 0x1, R2 ;  /* 0x0000000125277824 */ /* 0x000fe200078e0202 */
[----:B------:R-:W-:Y:S01]  /*7550*/  LEA R86, R36, UR51, 0x3 ;  /* 0x0000003324567c11 */ /* 0x000fe2000f8e18ff */
[----:B------:R-:W-:Y:S01]  /*7560*/  IMAD.MOV.U32 R116, RZ, RZ, R46 ;  /* 0x000000ffff747224 */ /* 0x000fe200078e002e */
[----:B------:R-:W-:Y:S02]  /*7570*/  ISETP.NE.U32.OR P5, PT, R109, 0x1, !P6 ;  /* 0x000000016d00780c */ /* 0x000fe400077a5470 */
[----:B------:R-:W-:Y:S02]  /*7580*/  CS2R R74, SRZ ;  /* 0x00000000004a7805 */ /* 0x000fe4000001ff00 */
[----:B------:R-:W-:Y:S02]  /*7590*/  SHF.L.U32 R3, R91, 0x1f, RZ ;  /* 0x0000001f5b037819 */ /* 0x000fe400000006ff */
[----:B------:R-:W-:Y:S02]  /*75a0*/  CS2R R72, SRZ ;  /* 0x0000000000487805 */ /* 0x000fe4000001ff00 */
[----:B------:R-:W-:Y:S02]  /*75b0*/  LOP3.LUT P2, R108, R94, 0xff, RZ, 0xc0, !PT ;  /* 0x000000ff5e6c7812 */ /* 0x000fe4000784c0ff */
[----:B------:R-:W-:Y:S02]  /*75c0*/  CS2R R66, SRZ ;  /* 0x0000000000427805 */ /* 0x000fe4000001ff00 */
[----:B------:R-:W-:Y:S02]  /*75d0*/  SEL R115, RZ, 0xffffffff, P0 ;  /* 0xffffffffff737807 */ /* 0x000fe40000000000 */
[----:B------:R-:W-:Y:S02]  /*75e0*/  CS2R R64, SRZ ;  /* 0x0000000000407805 */ /* 0x000fe4000001ff00 */
[----:B------:R-:W-:Y:S02]  /*75f0*/  CS2R R58, SRZ ;  /* 0x00000000003a7805 */ /* 0x000fe4000001ff00 */
[----:B------:R-:W-:Y:S02]  /*7600*/  CS2R R56, SRZ ;  /* 0x0000000000387805 */ /* 0x000fe4000001ff00 */
[----:B------:R-:W-:Y:S02]  /*7610*/  @P1 SEL R115, R4, R115, !P2 ;  /* 0x0000007304731207 */ /* 0x000fe40005000000 */
[----:B------:R-:W-:Y:S02]  /*7620*/  CS2R R50, SRZ ;  /* 0x0000000000327805 */ /* 0x000fe4000001ff00 */
[----:B------:R-:W-:Y:S02]  /*7630*/  CS2R R48, SRZ ;  /* 0x0000000000307805 */ /* 0x000fe4000001ff00 */
[----:B------:R-:W-:Y:S01]  /*7640*/  @P5 SHF.L.U32 R5, R47, 0x1f, RZ ;  /* 0x0000001f2f055819 */ /* 0x000fe200000006ff */
[----:B------:R-:W-:Y:S01]  /*7650*/  IMAD.IADD R110, R112, 0x1, R84 ;  /* 0x00000001706e7824 */ /* 0x000fe200078e0254 */
[----:B------:R-:W-:Y:S01]  /*7660*/  LOP3.LUT R115, R115, 0x1, RZ, 0xc0, !PT ;  /* 0x0000000173737812 */ /* 0x000fe200078ec0ff */
[----:B------:R-:W-:Y:S01]  /*7670*/  IMAD.IADD R87, R102, 0x1, R111 ;  /* 0x0000000166577824 */ /* 0x000fe200078e026f */
[----:B------:R-:W1:Y:S01]  /*7680*/  @P5 SYNCS.PHASECHK.TRANS64.TRYWAIT P4, [R0+URZ+0x100], R5 ;  /* 0x00010005000055a7 */ /* 0x000e6200080811ff */
[----:B------:R2:W4:Y:S01]  /*7690*/  SYNCS.PHASECHK.TRANS64.TRYWAIT P3, [R86+URZ+0x150], R3 ;  /* 0x00015003560075a7 */ /* 0x00052200080611ff */
[----:B-1----:R-:W-:Y:S01]  /*76a0*/  @P5 SEL R113, RZ, 0x1, !P4 ;  /* 0x00000001ff715807 */ /* 0x002fe20006000000 */
[----:B--2-4-:R-:W-:Y:S06]  /*76b0*/  @!P5 BRA `(.L_x_92) ;  /* 0x000000000064d947 */ /* 0x014fec0003800000 */
[----:B------:R-:W-:Y:S01]  /*76c0*/  ISETP.NE.AND P1, PT, R113, RZ, PT ;  /* 0x000000ff7100720c */ /* 0x000fe20003f25270 */
[----:B------:R-:W-:Y:S01]  /*76d0*/  BSSY B0, `(.L_x_93) ;  /* 0x000000e000007945 */ /* 0x000fe20003800000 */
[----:B------:R-:W-:Y:S02]  /*76e0*/  ISETP.NE.U32.AND P0, PT, R115, 0x1, PT ;  /* 0x000000017300780c */ /* 0x000fe40003f05070 */
[----:B------:R-:W-:Y:S02]  /*76f0*/  CS2R R50, SRZ ;  /* 0x0000000000327805 */ /* 0x000fe4000001ff00 */
[----:B------:R-:W-:Y:S02]  /*7700*/  CS2R R48, SRZ ;  /* 0x0000000000307805 */ /* 0x000fe4000001ff00 */
[----:B------:R-:W-:Y:S02]  /*7710*/  CS2R R58, SRZ ;  /* 0x00000000003a7805 */ /* 0x000fe4000001ff00 */
[----:B------:R-:W-:Y:S02]  /*7720*/  CS2R R56, SRZ ;  /* 0x0000000000387805 */ /* 0x000fe4000001ff00 */
[----:B------:R-:W-:Y:S02]  /*7730*/  CS2R R66, SRZ ;  /* 0x0000000000427805 */ /* 0x000fe4000001ff00 */
[----:B------:R-:W-:Y:S02]  /*7740*/  CS2R R64, SRZ ;  /* 0x0000000000407805 */ /* 0x000fe4000001ff00 */
[----:B------:R-:W-:Y:S02]  /*7750*/  CS2R R74, SRZ ;  /* 0x00000000004a7805 */ /* 0x000fe4000001ff00 */
[----:B------:R-:W-:Y:S01]  /*7760*/  CS2R R72, SRZ ;  /* 0x0000000000487805 */ /* 0x000fe2000001ff00 */
[----:B------:R-:W-:Y:S06]  /*7770*/  @P1 BRA `(.L_x_94) ;  /* 0x00000000000c1947 */ /* 0x000fec0003800000 */
[----:B------:R-:W-:Y:S04]  /*7780*/  SHF.L.U32 R5, R47, 0x1f, RZ ;  /* 0x0000001f2f057819 */ /* 0x000fe800000006ff */
[----:B------:R-:W1:Y:S02]  /*7790*/  SYNCS.PHASECHK.TRANS64.TRYWAIT P1, [R0+URZ+0x100], R5 ;  /* 0x00010005000075a7 */ /* 0x000e6400080211ff */
[----:B-1----:R-:W-:Y:S05]  /*77a0*/  @!P1 BRA `(.L_x_95) ;  /* 0x0000002800289947 */ /* 0x002fea0003800000 */
.L_x_94:
[----:B------:R-:W-:Y:S05]  /*77b0*/  BSYNC B0 ;  /* 0x0000000000007941 */ /* 0x000fea0003800000 */
.L_x_93:
[----:B------:R2:W4:Y:S01]  /*77c0*/  @P0 LDS.128 R48, [R112] ;  /* 0x0000000070300984 */ /* 0x0005220000000c00 */
[----:B------:R-:W-:Y:S03]  /*77d0*/  VIADD R116, R46, 0x1 ;  /* 0x000000012e747836 */ /* 0x000fe60000000000 */
[----:B------:R2:W2:Y:S04]  /*77e0*/  @P0 LDS.128 R56, [R111+0x10] ;  /* 0x000010006f380984 */ /* 0x0004a80000000c00 */
[----:B------:R2:W2:Y:S04]  /*77f0*/  @P0 LDS.128 R64, [R110+0x20] ;  /* 0x000020006e400984 */ /* 0x0004a80000000c00 */
[----:B------:R2:W2:Y:S01]  /*7800*/  @P0 LDS.128 R72, [R87+0x10] ;  /* 0x0000100057480984 */ /* 0x0004a20000000c00 */
[C---:B------:R-:W-:Y:S04]  /*7810*/  ISETP.NE.AND P0, PT, R116.reuse, 0x3, PT ;  /* 0x000000037400780c */ /* 0x040fe80003f05270 */
[----:B-1----:R-:W-:Y:S02]  /*7820*/  SEL R0, RZ, 0x1, P0 ;  /* 0x00000001ff007807 */ /* 0x002fe40000000000 */
[----:B------:R-:W-:Y:S02]  /*7830*/  SEL R116, R116, RZ, P0 ;  /* 0x000000ff74747207 */ /* 0x000fe40000000000 */
[----:B------:R-:W-:Y:S02]  /*7840*/  LOP3.LUT R47, R47, R0, RZ, 0x3c, !PT ;  /* 0x000000002f2f7212 */ /* 0x000fe400078e3cff */
.L_x_92:
[----:B------:R-:W-:Y:S05]  /*7850*/  BSYNC B1 ;  /* 0x0000000000017941 */ /* 0x000fea0003800000 */
.L_x_91:
[----:B------:R-:W-:Y:S04]  /*7860*/  SHF.R.U32.HI R0, RZ, 0x15, R39 ;  /* 0x00000015ff007819 */ /* 0x000fe80000011627 */
[----:B------:R-:W-:Y:S01]  /*7870*/  LOP3.LUT P0, RZ, R0, 0x3, R95, 0x48, !PT ;  /* 0x0000000300ff7812 */ /* 0x000fe2000780485f */
[----:B------:R-:W-:Y:S01]  /*7880*/  @!UPT UIADD3 URZ, UPT, UPT, URZ, URZ, URZ ;  /* 0x000000fffffff290 */ /* 0x000fe2000fffe0ff */
[----:B------:R-:W-:Y:S11]  /*7890*/  @P3 BRA `(.L_x_96) ;  /* 0x0000000000083947 */ /* 0x000ff60003800000 */
[----:B------:R-:W1:Y:S02]  /*78a0*/  SYNCS.PHASECHK.TRANS64.TRYWAIT P1, [R86+URZ+0x150], R3 ;  /* 0x00015003560075a7 */ /* 0x000e6400080211ff */
[----:B-1----:R-:W-:Y:S05]  /*78b0*/  @!P1 BRA `(.L_x_97) ;  /* 0x0000002400f89947 */ /* 0x002fea0003800000 */
.L_x_96:
[----:B------:R-:W-:Y:S05]  /*78c0*/  @!P0 BRA `(.L_x_98) ;  /* 0x0000000000408947 */ /* 0x000fea0003800000 */
[----:B------:R-:W1:Y:S01]  /*78d0*/  LDCU.64 UR8, c[0x4][0x70] ;  /* 0x01000e00ff0877ac */ /* 0x000e620008000a00 */
[----:B------:R-:W-:Y:S01]  /*78e0*/  MOV R3, 0x0 ;  /* 0x0000000000037802 */ /* 0x000fe20000000f00 */
[----:B------:R-:W-:Y:S02]  /*78f0*/  HFMA2 R12, -RZ, RZ, 0, 5.9604644775390625e-08 ;  /* 0x00000001ff0c7431 */ /* 0x000fe400000001ff */
[----:B------:R-:W-:Y:S02]  /*7900*/  IMAD.MOV.U32 R8, RZ, RZ, 0x192 ;  /* 0x00000192ff087424 */ /* 0x000fe400078e00ff */
[----:B------:R-:W-:Y:S01]  /*7910*/  IMAD.MOV.U32 R13, RZ, RZ, RZ ;  /* 0x000000ffff0d7224 */ /* 0x000fe200078e00ff */
[----:B------:R-:W5:Y:S01]  /*7920*/  LDCU.64 UR6, c[0x4][0x78] ;  /* 0x01000f00ff0677ac */ /* 0x000f620008000a00 */
[----:B------:R-:W2:Y:S01]  /*7930*/  LDC.64 R2, c[0x4][R3] ;  /* 0x0100000003027b82 */ /* 0x000ea20000000a00 */
[----:B------:R-:W3:Y:S01]  /*7940*/  LDCU.64 UR4, c[0x4][0x10] ;  /* 0x01000200ff0477ac */ /* 0x000ee20008000a00 */
[----:B-1----:R-:W-:Y:S01]  /*7950*/  MOV R5, UR9 ;  /* 0x0000000900057c02 */ /* 0x002fe20008000f00 */
[----:B------:R-:W-:Y:S01]  /*7960*/  IMAD.U32 R4, RZ, RZ, UR8 ;  /* 0x00000008ff047e24 */ /* 0x000fe2000f8e00ff */
[----:B-----5:R-:W-:Y:S01]  /*7970*/  MOV R7, UR7 ;  /* 0x0000000700077c02 */ /* 0x020fe20008000f00 */
[----:B------:R-:W-:Y:S01]  /*7980*/  IMAD.U32 R6, RZ, RZ, UR6 ;  /* 0x00000006ff067e24 */ /* 0x000fe2000f8e00ff */
[----:B---3--:R-:W-:Y:S01]  /*7990*/  MOV R11, UR5 ;  /* 0x00000005000b7c02 */ /* 0x008fe20008000f00 */
[----:B------:R-:W-:Y:S02]  /*79a0*/  IMAD.U32 R10, RZ, RZ, UR4 ;  /* 0x00000004ff0a7e24 */ /* 0x000fe4000f8e00ff */
[----:B------:R-:W-:Y:S07]  /*79b0*/  LEPC R20, `(.L_x_98) ;  /* 0x000000001014794e */ /* 0x000fee0000000000 */
[----:B--2-4-:R-:W-:Y:S05]  /*79c0*/  CALL.ABS.NOINC R2 ;  /* 0x0000000002007343 */ /* 0x014fea0003c00000 */
.L_x_98:
[----:B------:R-:W-:Y:S05]  /*79d0*/  WARPSYNC.ALL ;  /* 0x0000000000007948 */ /* 0x000fea0003800000 */
[----:B------:R-:W-:Y:S01]  /*79e0*/  R2UR UR4, R39 ;  /* 0x00000000270472ca */ /* 0x000fe200000e0000 */
[--C-:B----4-:R-:W-:Y:S01]  /*79f0*/  HADD2.F32 R40, -RZ, R48.reuse.H0_H0 ;  /* 0x20000030ff287230 */ /* 0x110fe20000004100 */
[----:B------:R-:W-:Y:S01]  /*7a00*/  ISETP.NE.AND P1, PT, R93, RZ, PT ;  /* 0x000000ff5d00720c */ /* 0x000fe20003f25270 */
[----:B------:R-:W-:Y:S01]  /*7a10*/  HADD2.F32 R43, -RZ, R48.H1_H1 ;  /* 0x30000030ff2b7230 */ /* 0x000fe20000004100 */
[----:B------:R-:W-:Y:S01]  /*7a20*/  BSSY.RECONVERGENT B0, `(.L_x_99) ;  /* 0x0000086000007945 */ /* 0x000fe20003800200 */
[----:B------:R-:W-:Y:S01]  /*7a30*/  HADD2.F32 R42, -RZ, R49.H0_H0 ;  /* 0x20000031ff2a7230 */ /* 0x000fe20000004100 */
[----:B------:R-:W-:Y:S01]  /*7a40*/  IADD3 R46, PT, PT, R46, 0x1, RZ ;  /* 0x000000012e2e7810 */ /* 0x000fe20007ffe0ff */
[----:B------:R-:W-:Y:S02]  /*7a50*/  HADD2.F32 R45, -RZ, R51.H0_H0 ;  /* 0x20000033ff2d7230 */ /* 0x000fe40000004100 */
[----:B--2---:R-:W-:Y:S04]  /*7a60*/  HADD2.F32 R44, -RZ, R75.H1_H1 ;  /* 0x3000004bff2c7230 */ /* 0x004fe80000004100 */
[----:B------:R-:W3:Y:S02]  /*7a70*/  LDTM.x32 R4, tmem[UR4] ;  /* 0x00000004000479ee */ /* 0x000ee400082c0000 */
[C---:B---3--:R-:W-:Y:S01]  /*7a80*/  FMUL R0, R38.reuse, R4 ;  /* 0x0000000426007220 */ /* 0x048fe20000400000 */
[C---:B------:R-:W-:Y:S01]  /*7a90*/  FMUL R2, R38.reuse, R5 ;  /* 0x0000000526027220 */ /* 0x040fe20000400000 */
[C---:B------:R-:W-:Y:S01]  /*7aa0*/  FMUL R3, R38.reuse, R6 ;  /* 0x0000000626037220 */ /* 0x040fe20000400000 */
[C---:B------:R-:W-:Y:S01]  /*7ab0*/  FMUL R7, R38.reuse, R7 ;  /* 0x0000000726077220 */ /* 0x040fe20000400000 */
[C---:B------:R-:W-:Y:S01]  /*7ac0*/  FFMA R0, R41.reuse, R40, R0 ;  /* 0x0000002829007223 */ /* 0x040fe20000000000 */
[----:B------:R-:W-:Y:S02]  /*7ad0*/  HADD2.F32 R40, -RZ, R49.H1_H1 ;  /* 0x30000031ff287230 */ /* 0x000fe40000004100 */
[C---:B------:R-:W-:Y:S01]  /*7ae0*/  FFMA R2, R41.reuse, R43, R2 ;  /* 0x0000002b29027223 */ /* 0x040fe20000000002 */
[C---:B------:R-:W-:Y:S01]  /*7af0*/  FFMA R3, R41.reuse, R42, R3 ;  /* 0x0000002a29037223 */ /* 0x040fe20000000003 */
[--C-:B------:R-:W-:Y:S02]  /*7b00*/  HADD2.F32 R43, -RZ, R50.reuse.H0_H0 ;  /* 0x20000032ff2b7230 */ /* 0x100fe40000004100 */
[----:B------:R-:W-:Y:S01]  /*7b10*/  FMUL R4, R38, R8 ;  /* 0x0000000826047220 */ /* 0x000fe20000400000 */
[----:B------:R-:W-:Y:S01]  /*7b20*/  HADD2.F32 R42, -RZ, R50.H1_H1 ;  /* 0x30000032ff2a7230 */ /* 0x000fe20000004100 */
[----:B------:R-:W-:Y:S01]  /*7b30*/  F2FP.F16.F32.PACK_AB R52, R2, R0 ;  /* 0x000000000234723e */ /* 0x000fe200000000ff */
[C---:B------:R-:W-:Y:S01]  /*7b40*/  FFMA R7, R41.reuse, R40, R7 ;  /* 0x0000002829077223 */ /* 0x040fe20000000007 */
[----:B------:R-:W-:Y:S01]  /*7b50*/  FFMA R4, R41, R43, R4 ;  /* 0x0000002b29047223 */ /* 0x000fe20000000004 */
[C---:B------:R-:W-:Y:S01]  /*7b60*/  FMUL R5, R38.reuse, R9 ;  /* 0x0000000926057220 */ /* 0x040fe20000400000 */
[C---:B------:R-:W-:Y:S01]  /*7b70*/  FMUL R6, R38.reuse, R10 ;  /* 0x0000000a26067220 */ /* 0x040fe20000400000 */
[----:B------:R-:W-:Y:S01]  /*7b80*/  HADD2.F32 R40, -RZ, R51.H1_H1 ;  /* 0x30000033ff287230 */ /* 0x000fe20000004100 */
[----:B------:R-:W-:Y:S01]  /*7b90*/  F2FP.F16.F32.PACK_AB R53, R7, R3 ;  /* 0x000000030735723e */ /* 0x000fe200000000ff */
[C---:B------:R-:W-:Y:S01]  /*7ba0*/  FFMA R5, R41.reuse, R42, R5 ;  /* 0x0000002a29057223 */ /* 0x040fe20000000005 */
[----:B------:R-:W-:Y:S01]  /*7bb0*/  FFMA R6, R41, R45, R6 ;  /* 0x0000002d29067223 */ /* 0x000fe20000000006 */
[C---:B------:R-:W-:Y:S01]  /*7bc0*/  FMUL R11, R38.reuse, R11 ;  /* 0x0000000b260b7220 */ /* 0x040fe20000400000 */
[--C-:B------:R-:W-:Y:S02]  /*7bd0*/  HADD2.F32 R43, -RZ, R56.reuse.H0_H0 ;  /* 0x20000038ff2b7230 */ /* 0x100fe40000004100 */
[C---:B------:R-:W-:Y:S01]  /*7be0*/  FMUL R8, R38.reuse, R12 ;  /* 0x0000000c26087220 */ /* 0x040fe20000400000 */
[----:B------:R-:W-:Y:S01]  /*7bf0*/  F2FP.F16.F32.PACK_AB R54, R5, R4 ;  /* 0x000000040536723e */ /* 0x000fe200000000ff */
[C---:B------:R-:W-:Y:S01]  /*7c00*/  FFMA R11, R41.reuse, R40, R11 ;  /* 0x00000028290b7223 */ /* 0x040fe2000000000b */
[----:B------:R-:W-:Y:S02]  /*7c10*/  HADD2.F32 R40, -RZ, R56.H1_H1 ;  /* 0x30000038ff287230 */ /* 0x000fe40000004100 */
[----:B------:R-:W-:Y:S01]  /*7c20*/  FFMA R8, R41, R43, R8 ;  /* 0x0000002b29087223 */ /* 0x000fe20000000008 */
[C---:B------:R-:W-:Y:S01]  /*7c30*/  FMUL R9, R38.reuse, R13 ;  /* 0x0000000d26097220 */ /* 0x040fe20000400000 */
[--C-:B------:R-:W-:Y:S01]  /*7c40*/  HADD2.F32 R45, -RZ, R57.reuse.H0_H0 ;  /* 0x20000039ff2d7230 */ /* 0x100fe20000004100 */
[----:B------:R-:W-:Y:S01]  /*7c50*/  F2FP.F16.F32.PACK_AB R55, R11, R6 ;  /* 0x000000060b37723e */ /* 0x000fe200000000ff */
[C---:B------:R-:W-:Y:S01]  /*7c60*/  FMUL R10, R38.reuse, R14 ;  /* 0x0000000e260a7220 */ /* 0x040fe20000400000 */
[----:B------:R-:W-:Y:S02]  /*7c70*/  HADD2.F32 R42, -RZ, R57.H1_H1 ;  /* 0x30000039ff2a7230 */ /* 0x000fe40000004100 */
[C---:B------:R-:W-:Y:S01]  /*7c80*/  FFMA R9, R41.reuse, R40, R9 ;  /* 0x0000002829097223 */ /* 0x040fe20000000009 */
[C---:B------:R-:W-:Y:S01]  /*7c90*/  FMUL R15, R38.reuse, R15 ;  /* 0x0000000f260f7220 */ /* 0x040fe20000400000 */
[----:B------:R1:W-:Y:S01]  /*7ca0*/  STS.128 [R112], R52 ;  /* 0x0000003470007388 */ /* 0x0003e20000000c00 */
[----:B------:R-:W-:Y:S01]  /*7cb0*/  FFMA R10, R41, R45, R10 ;  /* 0x0000002d290a7223 */ /* 0x000fe2000000000a */
[--C-:B------:R-:W-:Y:S01]  /*7cc0*/  HADD2.F32 R40, -RZ, R58.reuse.H0_H0 ;  /* 0x2000003aff287230 */ /* 0x100fe20000004100 */
[----:B------:R-:W-:Y:S01]  /*7cd0*/  F2FP.F16.F32.PACK_AB R60, R9, R8 ;  /* 0x00000008093c723e */ /* 0x000fe200000000ff */
[----:B------:R-:W-:Y:S01]  /*7ce0*/  FFMA R15, R41, R42, R15 ;  /* 0x0000002a290f7223 */ /* 0x000fe2000000000f */
[C---:B------:R-:W-:Y:S01]  /*7cf0*/  FMUL R12, R38.reuse, R16 ;  /* 0x00000010260c7220 */ /* 0x040fe20000400000 */
[----:B------:R-:W-:Y:S02]  /*7d00*/  HADD2.F32 R42, -RZ, R58.H1_H1 ;  /* 0x3000003aff2a7230 */ /* 0x000fe40000004100 */
[C---:B------:R-:W-:Y:S01]  /*7d10*/  FMUL R13, R38.reuse, R17 ;  /* 0x00000011260d7220 */ /* 0x040fe20000400000 */
[--C-:B------:R-:W-:Y:S01]  /*7d20*/  HADD2.F32 R43, -RZ, R59.reuse.H0_H0 ;  /* 0x2000003bff2b7230 */ /* 0x100fe20000004100 */
[----:B------:R-:W-:Y:S01]  /*7d30*/  F2FP.F16.F32.PACK_AB R61, R15, R10 ;  /* 0x0000000a0f3d723e */ /* 0x000fe200000000ff */
[C---:B------:R-:W-:Y:S01]  /*7d40*/  FFMA R12, R41.reuse, R40, R12 ;  /* 0x00000028290c7223 */ /* 0x040fe2000000000c */
[C---:B------:R-:W-:Y:S01]  /*7d50*/  FFMA R13, R41.reuse, R42, R13 ;  /* 0x0000002a290d7223 */ /* 0x040fe2000000000d */
[C---:B------:R-:W-:Y:S01]  /*7d60*/  FMUL R14, R38.reuse, R18 ;  /* 0x00000012260e7220 */ /* 0x040fe20000400000 */
[----:B------:R-:W-:Y:S02]  /*7d70*/  HADD2.F32 R40, -RZ, R59.H1_H1 ;  /* 0x3000003bff287230 */ /* 0x000fe40000004100 */
[C---:B------:R-:W-:Y:S01]  /*7d80*/  FMUL R19, R38.reuse, R19 ;  /* 0x0000001326137220 */ /* 0x040fe20000400000 */
[C---:B------:R-:W-:Y:S01]  /*7d90*/  FMUL R16, R38.reuse, R20 ;  /* 0x0000001426107220 */ /* 0x040fe20000400000 */
[C---:B------:R-:W-:Y:S01]  /*7da0*/  FFMA R14, R41.reuse, R43, R14 ;  /* 0x0000002b290e7223 */ /* 0x040fe2000000000e */
[--C-:B------:R-:W-:Y:S02]  /*7db0*/  HADD2.F32 R43, -RZ, R64.reuse.H0_H0 ;  /* 0x20000040ff2b7230 */ /* 0x100fe40000004100 */
[C---:B------:R-:W-:Y:S01]  /*7dc0*/  FFMA R19, R41.reuse, R40, R19 ;  /* 0x0000002829137223 */ /* 0x040fe20000000013 */
[----:B------:R-:W-:Y:S02]  /*7dd0*/  HADD2.F32 R42, -RZ, R64.H1_H1 ;  /* 0x30000040ff2a7230 */ /* 0x000fe40000004100 */
[C---:B------:R-:W-:Y:S01]  /*7de0*/  FMUL R17, R38.reuse, R21 ;  /* 0x0000001526117220 */ /* 0x040fe20000400000 */
[--C-:B------:R-:W-:Y:S02]  /*7df0*/  HADD2.F32 R45, -RZ, R65.reuse.H0_H0 ;  /* 0x20000041ff2d7230 */ /* 0x100fe40000004100 */
[C---:B------:R-:W-:Y:S01]  /*7e00*/  FMUL R18, R38.reuse, R22 ;  /* 0x0000001626127220 */ /* 0x040fe20000400000 */
[----:B------:R-:W-:Y:S02]  /*7e10*/  HADD2.F32 R40, -RZ, R65.H1_H1 ;  /* 0x30000041ff287230 */ /* 0x000fe40000004100 */
[C---:B------:R-:W-:Y:S01]  /*7e20*/  FMUL R23, R38.reuse, R23 ;  /* 0x0000001726177220 */ /* 0x040fe20000400000 */
[C---:B------:R-:W-:Y:S01]  /*7e30*/  FFMA R16, R41.reuse, R43, R16 ;  /* 0x0000002b29107223 */ /* 0x040fe20000000010 */
[C---:B------:R-:W-:Y:S01]  /*7e40*/  FFMA R17, R41.reuse, R42, R17 ;  /* 0x0000002a29117223 */ /* 0x040fe20000000011 */
[C---:B------:R-:W-:Y:S01]  /*7e50*/  FFMA R18, R41.reuse, R45, R18 ;  /* 0x0000002d29127223 */ /* 0x040fe20000000012 */
[C---:B------:R-:W-:Y:S01]  /*7e60*/  FFMA R23, R41.reuse, R40, R23 ;  /* 0x0000002829177223 */ /* 0x040fe20000000017 */
[--C-:B------:R-:W-:Y:S02]  /*7e70*/  HADD2.F32 R43, -RZ, R66.reuse.H0_H0 ;  /* 0x20000042ff2b7230 */ /* 0x100fe40000004100 */
[C---:B------:R-:W-:Y:S01]  /*7e80*/  FMUL R20, R38.reuse, R24 ;  /* 0x0000001826147220 */ /* 0x040fe20000400000 */
        /* <DEDUP_REMOVED lines=9> */
[----:B------:R-:W-:Y:S01]  /*7f20*/  FFMA R27, R41, R42, R27 ;  /* 0x0000002a291b7223 */ /* 0x000fe2000000001b */
[--C-:B------:R-:W-:Y:S02]  /*7f30*/  HADD2.F32 R40, -RZ, R72.reuse.H0_H0 ;  /* 0x20000048ff287230 */ /* 0x100fe40000004100 */
[C---:B------:R-:W-:Y:S01]  /*7f40*/  FMUL R24, R38.reuse, R28 ;  /* 0x0000001c26187220 */ /* 0x040fe20000400000 */
[----:B------:R-:W-:Y:S02]  /*7f50*/  HADD2.F32 R42, -RZ, R72.H1_H1 ;  /* 0x30000048ff2a7230 */ /* 0x000fe40000004100 */
[C---:B------:R-:W-:Y:S01]  /*7f60*/  FMUL R25, R38.reuse, R29 ;  /* 0x0000001d26197220 */ /* 0x040fe20000400000 */
[--C-:B------:R-:W-:Y:S02]  /*7f70*/  HADD2.F32 R43, -RZ, R73.reuse.H0_H0 ;  /* 0x20000049ff2b7230 */ /* 0x100fe40000004100 */
[C---:B------:R-:W-:Y:S01]  /*7f80*/  FMUL R26, R38.reuse, R30 ;  /* 0x0000001e261a7220 */ /* 0x040fe20000400000 */
[----:B------:R-:W-:Y:S01]  /*7f90*/  F2FP.F16.F32.PACK_AB R62, R13, R12 ;  /* 0x0000000c0d3e723e */ /* 0x000fe200000000ff */
[----:B------:R-:W-:Y:S01]  /*7fa0*/  FFMA R24, R41, R40, R24 ;  /* 0x0000002829187223 */ /* 0x000fe20000000018 */
[----:B------:R-:W-:Y:S01]  /*7fb0*/  F2FP.F16.F32.PACK_AB R63, R19, R14 ;  /* 0x0000000e133f723e */ /* 0x000fe200000000ff */
[C---:B------:R-:W-:Y:S01]  /*7fc0*/  FFMA R25, R41.reuse, R42, R25 ;  /* 0x0000002a29197223 */ /* 0x040fe20000000019 */
[C---:B------:R-:W-:Y:S01]  /*7fd0*/  FFMA R26, R41.reuse, R43, R26 ;  /* 0x0000002b291a7223 */ /* 0x040fe2000000001a */
[----:B------:R-:W-:Y:S02]  /*7fe0*/  HADD2.F32 R40, -RZ, R73.H1_H1 ;  /* 0x30000049ff287230 */ /* 0x000fe40000004100 */
[C---:B------:R-:W-:Y:S01]  /*7ff0*/  FMUL R31, R38.reuse, R31 ;  /* 0x0000001f261f7220 */ /* 0x040fe20000400000 */
[----:B------:R1:W-:Y:S01]  /*8000*/  STS.128 [R111+0x10], R60 ;  /* 0x0000103c6f007388 */ /* 0x0003e20000000c00 */
[--C-:B------:R-:W-:Y:S02]  /*8010*/  HADD2.F32 R43, -RZ, R74.reuse.H0_H0 ;  /* 0x2000004aff2b7230 */ /* 0x100fe40000004100 */
[C---:B------:R-:W-:Y:S01]  /*8020*/  FMUL R28, R38.reuse, R32 ;  /* 0x00000020261c7220 */ /* 0x040fe20000400000 */
[----:B------:R-:W-:Y:S02]  /*8030*/  HADD2.F32 R42, -RZ, R74.H1_H1 ;  /* 0x3000004aff2a7230 */ /* 0x000fe40000004100 */
[C---:B------:R-:W-:Y:S01]  /*8040*/  FMUL R29, R38.reuse, R33 ;  /* 0x00000021261d7220 */ /* 0x040fe20000400000 */
[----:B------:R-:W-:Y:S02]  /*8050*/  HADD2.F32 R45, -RZ, R75.H0_H0 ;  /* 0x2000004bff2d7230 */ /* 0x000fe40000004100 */
[C---:B------:R-:W-:Y:S01]  /*8060*/  FMUL R30, R38.reuse, R34 ;  /* 0x00000022261e7220 */ /* 0x040fe20000400000 */
[----:B------:R-:W-:Y:S01]  /*8070*/  FFMA R31, R41, R40, R31 ;  /* 0x00000028291f7223 */ /* 0x000fe2000000001f */
[----:B------:R-:W-:Y:S01]  /*8080*/  FMUL R35, R38, R35 ;  /* 0x0000002326237220 */ /* 0x000fe20000400000 */
[----:B------:R-:W-:Y:S01]  /*8090*/  F2FP.F16.F32.PACK_AB R68, R17, R16 ;  /* 0x000000101144723e */ /* 0x000fe200000000ff */
[----:B------:R-:W-:Y:S01]  /*80a0*/  FFMA R28, R41, R43, R28 ;  /* 0x0000002b291c7223 */ /* 0x000fe2000000001c */
[----:B------:R-:W-:Y:S01]  /*80b0*/  F2FP.F16.F32.PACK_AB R69, R23, R18 ;  /* 0x000000121745723e */ /* 0x000fe200000000ff */
[----:B------:R-:W-:Y:S01]  /*80c0*/  FFMA R29, R41, R42, R29 ;  /* 0x0000002a291d7223 */ /* 0x000fe2000000001d */
[----:B------:R-:W-:Y:S01]  /*80d0*/  F2FP.F16.F32.PACK_AB R70, R21, R20 ;  /* 0x000000141546723e */ /* 0x000fe200000000ff */
[----:B------:R-:W-:Y:S01]  /*80e0*/  FFMA R30, R41, R45, R30 ;  /* 0x0000002d291e7223 */ /* 0x000fe2000000001e */
[----:B------:R-:W-:Y:S01]  /*80f0*/  F2FP.F16.F32.PACK_AB R71, R27, R22 ;  /* 0x000000161b47723e */ /* 0x000fe200000000ff */
[----:B------:R-:W-:Y:S01]  /*8100*/  FFMA R35, R41, R44, R35 ;  /* 0x0000002c29237223 */ /* 0x000fe20000000023 */
[----:B------:R-:W-:Y:S02]  /*8110*/  F2FP.F16.F32.PACK_AB R104, R25, R24 ;  /* 0x000000181968723e */ /* 0x000fe400000000ff */
[----:B------:R-:W-:Y:S01]  /*8120*/  F2FP.F16.F32.PACK_AB R105, R31, R26 ;  /* 0x0000001a1f69723e */ /* 0x000fe200000000ff */
[----:B------:R1:W-:Y:S01]  /*8130*/  STS.128 [R110+0x20], R68 ;  /* 0x000020446e007388 */ /* 0x0003e20000000c00 */
[----:B------:R-:W-:Y:S02]  /*8140*/  F2FP.F16.F32.PACK_AB R106, R29, R28 ;  /* 0x0000001c1d6a723e */ /* 0x000fe400000000ff */
[----:B------:R-:W-:Y:S05]  /*8150*/  F2FP.F16.F32.PACK_AB R107, R35, R30 ;  /* 0x0000001e236b723e */ /* 0x000fea00000000ff */
[----:B------:R1:W-:Y:S01]  /*8160*/  STS.128 [R87+0x10], R104 ;  /* 0x0000106857007388 */ /* 0x0003e20000000c00 */
[----:B------:R-:W-:Y:S01]  /*8170*/  @!PT LDS RZ, [RZ] ;  /* 0x00000000fffff984 */ /* 0x000fe20000000800 */
[----:B------:R-:W-:Y:S01]  /*8180*/  @!PT LDS RZ, [RZ] ;  /* 0x00000000fffff984 */ /* 0x000fe20000000800 */
[----:B------:R-:W-:Y:S01]  /*8190*/  @!PT LDS RZ, [RZ] ;  /* 0x00000000fffff984 */ /* 0x000fe20000000800 */
[----:B------:R-:W-:Y:S01]  /*81a0*/  @!PT LDS RZ, [RZ] ;  /* 0x00000000fffff984 */ /* 0x000fe20000000800 */
[----:B------:R2:W-:Y:S07]  /*81b0*/  MEMBAR.ALL.CTA ;  /* 0x0000000000007992 */ /* 0x0005ee0000008000 */
[----:B--2---:R-:W2:Y:S02]  /*81c0*/  FENCE.VIEW.ASYNC.S ;  /* 0x00000000000073c6 */ /* 0x004ea40000000000 */
[----:B--2---:R-:W-:Y:S06]  /*81d0*/  BAR.SYNC.DEFER_BLOCKING 0x1, 0x80 ;  /* 0x0042000000007b1d */ /* 0x004fec0000010000 */
[----:B------:R-:W-:Y:S05]  /*81e0*/  @P1 BRA `(.L_x_100) ;  /* 0x0000000000241947 */ /* 0x000fea0003800000 */
[----:B------:R-:W2:Y:S01]  /*81f0*/  LDCU.64 UR6, c[0x0][0x348] ;  /* 0x00006900ff0677ac */ /* 0x000ea20008000a00 */
[----:B------:R-:W-:Y:S01]  /*8200*/  R2UR UR5, R114 ;  /* 0x00000000720572ca */ /* 0x000fe200000e0000 */
[----:B------:R-:W-:Y:S11]  /*8210*/  UMOV UR41, UR52 ;  /* 0x0000003400297c82 */ /* 0x000ff60008000000 */
[----:B------:R-:W-:Y:S01]  /*8220*/  @!UPT UIADD3 URZ, UPT, UPT, URZ, URZ, URZ ;  /* 0x000000fffffff290 */ /* 0x000fe2000fffe0ff */
[----:B------:R-:W-:Y:S02]  /*8230*/  UIADD3 UR40, UPT, UPT, UR51, 0x200, UR5 ;  /* 0x0000020033287890 */ /* 0x000fe4000fffe005 */
[----:B--2---:R-:W-:Y:S04]  /*8240*/  UIADD3 UR4, UP0, UPT, UR6, 0x780, URZ ;  /* 0x0000078006047890 */ /* 0x004fe8000ff1e0ff */
[----:B------:R-:W-:Y:S09]  /*8250*/  UIADD3.X UR5, UPT, UPT, URZ, UR7, URZ, UP0, !UPT ;  /* 0x00000007ff057290 */ /* 0x000ff200087fe4ff */
[----:B------:R2:W-:Y:S02]  /*8260*/  UTMASTG.5D [UR40], [UR4] ;  /* 0x00000028040073b5 */ /* 0x0005e40008020000 */
[----:B--2---:R0:W-:Y:S02]  /*8270*/  UTMACMDFLUSH ;  /* 0x00000000000079b7 */ /* 0x0041e40000000000 */
.L_x_100:
[----:B------:R-:W-:Y:S05]  /*8280*/  BSYNC.RECONVERGENT B0 ;  /* 0x0000000000007941 */ /* 0x000fea0003800200 */
.L_x_99:
[----:B------:R-:W-:Y:S01]  /*8290*/  R2UR UR49, R46 ;  /* 0x000000002e3172ca */ /* 0x000fe200000e0000 */
[----:B------:R-:W-:Y:S01]  /*82a0*/  BSSY.RECONVERGENT B0, `(.L_x_101) ;  /* 0x0000007000007945 */ /* 0x000fe20003800200 */
[----:B------:R-:W-:Y:S04]  /*82b0*/  ISETP.NE.AND P2, PT, R98, RZ, PT ;  /* 0x000000ff6200720c */ /* 0x000fe80003f45270 */
[----:B------:R-:W-:Y:S07]  /*82c0*/  ISETP.NE.U32.OR P0, PT, R109, 0x1, !P2 ;  /* 0x000000016d00780c */ /* 0x000fee0005705470 */
[----:B------:R-:W-:Y:S04]  /*82d0*/  UISETP.NE.AND UP0, UPT, UR49, 0x3, UPT ;  /* 0x000000033100788c */ /* 0x000fe8000bf05270 */
[----:B------:R-:W-:Y:S01]  /*82e0*/  USEL UR50, UR49, URZ, UP0 ;  /* 0x000000ff31327287 */ /* 0x000fe20008000000 */
[----:B------:R-:W-:Y:S11]  /*82f0*/  @P1 BRA `(.L_x_102) ;  /* 0x0000000000041947 */ /* 0x000ff60003800000 */
[----:B------:R-:W-:Y:S04]  /*8300*/  DEPBAR.LE SB0, 0x1 ;  /* 0x000080400000791a */ /* 0x000fe80000000000 */
.L_x_102:
[----:B------:R-:W-:Y:S05]  /*8310*/  BSYNC.RECONVERGENT B0 ;  /* 0x0000000000007941 */ /* 0x000fea0003800200 */
.L_x_101:
[----:B------:R-:W-:Y:S01]  /*8320*/  BAR.SYNC.DEFER_BLOCKING 0x1, 0x80 ;  /* 0x0042000000007b1d */ /* 0x000fe20000010000 */
[----:B------:R-:W-:Y:S01]  /*8330*/  LEA R3, R116, UR51, 0x3 ;  /* 0x0000003374037c11 */ /* 0x000fe2000f8e18ff */
[----:B------:R-:W-:Y:S01]  /*8340*/  UISETP.NE.AND UP0, UPT, UR54, URZ, UPT ;  /* 0x000000ff3600728c */ /* 0x000fe2000bf05270 */
[----:B------:R-:W-:Y:S08]  /*8350*/  @P0 SHF.L.U32 R4, R47, 0x1f, RZ ;  /* 0x0000001f2f040819 */ /* 0x000ff000000006ff */
[----:B------:R-:W-:Y:S05]  /*8360*/  BRA.U !UP0, `(.L_x_103) ;  /* 0x0000000108307547 */ /* 0x000fea000b800000 */
[----:B------:R-:W-:Y:S01]  /*8370*/  ISETP.NE.U32.OR P1, PT, R109, 0x1, !P2 ;  /* 0x000000016d00780c */ /* 0x000fe20005725470 */
[----:B------:R-:W2:Y:S01]  /*8380*/  S2R R0, SR_CgaCtaId ;  /* 0x0000000000007919 */ /* 0x000ea20000008800 */
[----:B------:R-:W-:Y:S11]  /*8390*/  IMAD.U32 R2, RZ, RZ, UR55 ;  /* 0x00000037ff027e24 */ /* 0x000ff6000f8e00ff */
[C---:B------:R-:W-:Y:S01]  /*83a0*/  @P1 LEA R5, R2.reuse, UR51, 0x3 ;  /* 0x0000003302051c11 */ /* 0x040fe2000f8e18ff */
[----:B------:R-:W-:Y:S04]  /*83b0*/  VIADD R2, R2, 0x1 ;  /* 0x0000000102027836 */ /* 0x000fe80000000000 */
[----:B------:R-:W-:Y:S05]  /*83c0*/  @P1 VIADD R5, R5, 0x118 ;  /* 0x0000011805051836 */ /* 0x000fea0000000000 */
[----:B--2---:R-:W-:Y:S04]  /*83d0*/  @P1 PRMT R0, R0, 0x654, R5 ;  /* 0x0000065400001816 */ /* 0x004fe80000000005 */
[----:B------:R2:W-:Y:S01]  /*83e0*/  @P1 SYNCS.ARRIVE.TRANS64.RED.A1T0 RZ, [R0+URZ], RZ ;  /* 0x000000ff00ff19a7 */ /* 0x0005e200081004ff */
[C---:B------:R-:W-:Y:S04]  /*83f0*/  ISETP.NE.AND P1, PT, R2.reuse, 0x3, PT ;  /* 0x000000030200780c */ /* 0x040fe80003f25270 */
[----:B------:R-:W-:Y:S04]  /*8400*/  SEL R2, R2, RZ, P1 ;  /* 0x000000ff02027207 */ /* 0x000fe80000800000 */
[----:B------:R-:W-:Y:S11]  /*8410*/  R2UR UR55, R2 ;  /* 0x00000000023772ca */ /* 0x000ff600000e0000 */
[----:B------:R-:W-:Y:S04]  /*8420*/  @!UPT UIADD3 URZ, UPT, UPT, URZ, URZ, URZ ;  /* 0x000000fffffff290 */ /* 0x000fe8000fffe0ff */
.L_x_103:
[----:B------:R-:W3:Y:S01]  /*8430*/  @P0 SYNCS.PHASECHK.TRANS64.TRYWAIT P1, [R3+URZ+0x100], R4 ;  /* 0x00010004030005a7 */ /* 0x000ee200080211ff */
[----:B------:R-:W-:Y:S01]  /*8440*/  BSSY B1, `(.L_x_104) ;  /* 0x0000013000017945 */ /* 0x000fe20003800000 */
[----:B---3--:R-:W-:Y:S03]  /*8450*/  @P0 SEL R113, RZ, 0x1, !P1 ;  /* 0x00000001ff710807 */ /* 0x008fe60004800000 */
[----:B------:R-:W-:Y:S05]  /*8460*/  @!P0 BRA `(.L_x_105) ;  /* 0x0000000000408947 */ /* 0x000fea0003800000 */
[----:B------:R-:W-:Y:S01]  /*8470*/  ISETP.NE.U32.AND P0, PT, R115, 0x1, PT ;  /* 0x000000017300780c */ /* 0x000fe20003f05070 */
[----:B------:R-:W-:Y:S01]  /*8480*/  BSSY B0, `(.L_x_106) ;  /* 0x000000a000007945 */ /* 0x000fe20003800000 */
[----:B------:R-:W-:Y:S11]  /*8490*/  ISETP.NE.AND P1, PT, R113, RZ, PT ;  /* 0x000000ff7100720c */ /* 0x000ff60003f25270 */
[----:B------:R-:W-:Y:S04]  /*84a0*/  @P0 IMAD R116, R116, 0x2000, R103 ;  /* 0x0000200074740824 */ /* 0x000fe800078e0267 */
[----:B------:R-:W-:Y:S01]  /*84b0*/  @P0 IMAD.IADD R5, R85, 0x1, R116 ;  /* 0x0000000155050824 */ /* 0x000fe200078e0274 */
[----:B------:R-:W-:Y:S03]  /*84c0*/  @P0 IADD3 R2, PT, PT, R84, R116, RZ ;  /* 0x0000007454020210 */ /* 0x000fe60007ffe0ff */
[----:B--2---:R-:W-:Y:S01]  /*84d0*/  @P0 IMAD.IADD R0, R102, 0x1, R5 ;  /* 0x0000000166000824 */ /* 0x004fe200078e0205 */
[----:B------:R-:W-:Y:S06]  /*84e0*/  @P1 BRA `(.L_x_107) ;  /* 0x00000000000c1947 */ /* 0x000fec0003800000 */
[----:B------:R-:W-:Y:S04]  /*84f0*/  SHF.L.U32 R4, R47, 0x1f, RZ ;  /* 0x0000001f2f047819 */ /* 0x000fe800000006ff */
[----:B------:R-:W2:Y:S02]  /*8500*/  SYNCS.PHASECHK.TRANS64.TRYWAIT P1, [R3+URZ+0x100], R4 ;  /* 0x00010004030075a7 */ /* 0x000ea400080211ff */
[----:B--2---:R-:W-:Y:S05]  /*8510*/  @!P1 BRA `(.L_x_108) ;  /* 0x0000001800f49947 */ /* 0x004fea0003800000 */
.L_x_107:
[----:B------:R-:W-:Y:S05]  /*8520*/  BSYNC B0 ;  /* 0x0000000000007941 */ /* 0x000fea0003800000 */
.L_x_106:
[----:B------:R3:W4:Y:S04]  /*8530*/  @P0 LDS.128 R48, [R116] ;  /* 0x0000000074300984 */ /* 0x0007280000000c00 */
[----:B------:R3:W1:Y:S04]  /*8540*/  @P0 LDS.128 R64, [R2+0x20] ;  /* 0x0000200002400984 */ /* 0x0006680000000c00 */
[----:B------:R3:W1:Y:S04]  /*8550*/  @P0 LDS.128 R56, [R5+0x10] ;  /* 0x0000100005380984 */ /* 0x0006680000000c00 */
[----:B------:R3:W1:Y:S02]  /*8560*/  @P0 LDS.128 R72, [R0+0x10] ;  /* 0x0000100000480984 */ /* 0x0006640000000c00 */
.L_x_105:
[----:B------:R-:W-:Y:S05]  /*8570*/  BSYNC B1 ;  /* 0x0000000000017941 */ /* 0x000fea0003800000 */
.L_x_104:
[----:B--23--:R-:W-:Y:S05]  /*8580*/  VIADD R0, R39, 0x20 ;  /* 0x0000002027007836 */ /* 0x00cfea0000000000 */
[----:B------:R-:W-:Y:S04]  /*8590*/  SHF.R.U32.HI R0, RZ, 0x15, R0 ;  /* 0x00000015ff007819 */ /* 0x000fe80000011600 */
[----:B------:R-:W-:Y:S11]  /*85a0*/  LOP3.LUT P0, RZ, R0, 0x3, R95, 0x48, !PT ;  /* 0x0000000300ff7812 */ /* 0x000ff6000780485f */
[----:B------:R-:W-:Y:S02]  /*85b0*/  @!UPT UIADD3 URZ, UPT, UPT, URZ, URZ, URZ ;  /* 0x000000fffffff290 */ /* 0x000fe4000fffe0ff */
[----:B------:R-:W-:Y:S05]  /*85c0*/  @!P0 BRA `(.L_x_109) ;  /* 0x0000000000408947 */ /* 0x000fea0003800000 */
[----:B------:R-:W2:Y:S01]  /*85d0*/  LDCU.64 UR8, c[0x4][0x70] ;  /* 0x01000e00ff0877ac */ /* 0x000ea20008000a00 */
[----:B------:R-:W-:Y:S01]  /*85e0*/  MOV R3, 0x0 ;  /* 0x0000000000037802 */ /* 0x000fe20000000f00 */
[----:B------:R-:W-:Y:S02]  /*85f0*/  HFMA2 R12, -RZ, RZ, 0, 5.9604644775390625e-08 ;  /* 0x00000001ff0c7431 */ /* 0x000fe400000001ff */
[----:B------:R-:W-:Y:S02]  /*8600*/  IMAD.MOV.U32 R8, RZ, RZ, 0x192 ;  /* 0x00000192ff087424 */ /* 0x000fe400078e00ff */
[----:B------:R-:W-:Y:S01]  /*8610*/  IMAD.MOV.U32 R13, RZ, RZ, RZ ;  /* 0x000000ffff0d7224 */ /* 0x000fe200078e00ff */
[----:B------:R-:W3:Y:S01]  /*8620*/  LDCU.64 UR6, c[0x4][0x78] ;  /* 0x01000f00ff0677ac */ /* 0x000ee20008000a00 */
[----:B------:R-:W1:Y:S01]  /*8630*/  LDC.64 R2, c[0x4][R3] ;  /* 0x0100000003027b82 */ /* 0x000e620000000a00 */
[----:B------:R-:W5:Y:S01]  /*8640*/  LDCU.64 UR4, c[0x4][0x10] ;  /* 0x01000200ff0477ac */ /* 0x000f620008000a00 */
[----:B--2---:R-:W-:Y:S01]  /*8650*/  MOV R5, UR9 ;  /* 0x0000000900057c02 */ /* 0x004fe20008000f00 */
[----:B------:R-:W-:Y:S01]  /*8660*/  IMAD.U32 R4, RZ, RZ, UR8 ;  /* 0x00000008ff047e24 */ /* 0x000fe2000f8e00ff */
[----:B---3--:R-:W-:Y:S01]  /*8670*/  MOV R7, UR7 ;  /* 0x0000000700077c02 */ /* 0x008fe20008000f00 */
[----:B------:R-:W-:Y:S01]  /*8680*/  IMAD.U32 R6, RZ, RZ, UR6 ;  /* 0x00000006ff067e24 */ /* 0x000fe2000f8e00ff */
[----:B-----5:R-:W-:Y:S01]  /*8690*/  MOV R11, UR5 ;  /* 0x00000005000b7c02 */ /* 0x020fe20008000f00 */
[----:B------:R-:W-:Y:S02]  /*86a0*/  IMAD.U32 R10, RZ, RZ, UR4 ;  /* 0x00000004ff0a7e24 */ /* 0x000fe4000f8e00ff */
[----:B------:R-:W-:Y:S07]  /*86b0*/  LEPC R20, `(.L_x_109) ;  /* 0x000000001014794e */ /* 0x000fee0000000000 */
[----:B-1--4-:R-:W-:Y:S05]  /*86c0*/  CALL.ABS.NOINC R2 ;  /* 0x0000000002007343 */ /* 0x012fea0003c00000 */
.L_x_109:
[----:B------:R-:W-:Y:S01]  /*86d0*/  ISETP.NE.AND P0, PT, R93, RZ, PT ;  /* 0x000000ff5d00720c */ /* 0x000fe20003f05270 */
[----:B------:R-:W-:Y:S05]  /*86e0*/  WARPSYNC.ALL ;  /* 0x0000000000007948 */ /* 0x000fea0003800000 */
[----:B------:R-:W-:Y:S01]  /*86f0*/  R2UR UR4, R39 ;  /* 0x00000000270472ca */ /* 0x000fe200000e0000 */
[----:B------:R-:W2:Y:S01]  /*8700*/  S2UR UR6, SR_CgaCtaId ;  /* 0x00000000000679c3 */ /* 0x000ea20000008800 */
[----:B------:R-:W-:Y:S01]  /*8710*/  R2UR UR5, R86 ;  /* 0x00000000560572ca */ /* 0x000fe200000e0000 */
[--C-:B----4-:R-:W-:Y:S01]  /*8720*/  HADD2.F32 R40, -RZ, R48.reuse.H0_H0 ;  /* 0x20000030ff287230 */ /* 0x110fe20000004100 */
[----:B------:R-:W-:Y:S01]  /*8730*/  BSSY.RECONVERGENT B0, `(.L_x_110) ;  /* 0x000008d000007945 */ /* 0x000fe20003800200 */
[----:B------:R-:W-:Y:S02]  /*8740*/  HADD2.F32 R43, -RZ, R48.H1_H1 ;  /* 0x30000030ff2b7230 */ /* 0x000fe40000004100 */
[--C-:B------:R-:W-:Y:S02]  /*8750*/  HADD2.F32 R42, -RZ, R49.reuse.H0_H0 ;  /* 0x20000031ff2a7230 */ /* 0x100fe40000004100 */
[----:B------:R-:W-:Y:S02]  /*8760*/  HADD2.F32 R44, -RZ, R49.H1_H1 ;  /* 0x30000031ff2c7230 */ /* 0x000fe40000004100 */
[--C-:B------:R-:W-:Y:S02]  /*8770*/  HADD2.F32 R45, -RZ, R50.reuse.H0_H0 ;  /* 0x20000032ff2d7230 */ /* 0x100fe40000004100 */
[----:B------:R-:W3:Y:S01]  /*8780*/  LDTM.x32 R4, tmem[UR4+0x20] ;  /* 0x00002004000479ee */ /* 0x000ee200082c0000 */
[----:B------:R-:W-:Y:S01]  /*8790*/  NOP ;  /* 0x0000000000007918 */ /* 0x000fe20000000000 */
[----:B------:R-:W-:Y:S01]  /*87a0*/  USHF.L.U32 UR4, UR50, 0xd, URZ ;  /* 0x0000000d32047899 */ /* 0x000fe200080006ff */
[----:B------:R-:W-:Y:S01]  /*87b0*/  HADD2.F32 R46, -RZ, R50.H1_H1 ;  /* 0x30000032ff2e7230 */ /* 0x000fe20000004100 */
[----:B------:R-:W-:Y:S01]  /*87c0*/  UIADD3 UR5, UPT, UPT, UR5, 0x160, URZ ;  /* 0x0000016005057890 */ /* 0x000fe2000fffe0ff */
[--C-:B------:R-:W-:Y:S02]  /*87d0*/  HADD2.F32 R47, -RZ, R51.reuse.H0_H0 ;  /* 0x20000033ff2f7230 */ /* 0x100fe40000004100 */
[----:B------:R-:W-:Y:S01]  /*87e0*/  HADD2.F32 R48, -RZ, R51.H1_H1 ;  /* 0x30000033ff307230 */ /* 0x000fe20000004100 */
[----:B-1----:R-:W-:Y:S01]  /*87f0*/  IADD3 R110, PT, PT, R103, UR4, RZ ;  /* 0x00000004676e7c10 */ /* 0x002fe2000fffe0ff */
[--C-:B------:R-:W-:Y:S02]  /*8800*/  HADD2.F32 R49, -RZ, R56.reuse.H0_H0 ;  /* 0x20000038ff317230 */ /* 0x100fe40000004100 */
[----:B------:R-:W-:Y:S01]  /*8810*/  HADD2.F32 R50, -RZ, R56.H1_H1 ;  /* 0x30000038ff327230 */ /* 0x000fe20000004100 */
[-C--:B------:R-:W-:Y:S01]  /*8820*/  IADD3 R111, PT, PT, R85, R110.reuse, RZ ;  /* 0x0000006e556f7210 */ /* 0x080fe20007ffe0ff */
[--C-:B------:R-:W-:Y:S01]  /*8830*/  HADD2.F32 R51, -RZ, R57.reuse.H0_H0 ;  /* 0x20000039ff337230 */ /* 0x100fe20000004100 */
[----:B------:R-:W-:Y:S01]  /*8840*/  IADD3 R110, PT, PT, R84, R110, RZ ;  /* 0x0000006e546e7210 */ /* 0x000fe20007ffe0ff */
[----:B------:R-:W-:Y:S01]  /*8850*/  HADD2.F32 R52, -RZ, R57.H1_H1 ;  /* 0x30000039ff347230 */ /* 0x000fe20000004100 */
[----:B------:R-:W-:Y:S01]  /*8860*/  IADD3 R120, PT, PT, R102, R111, RZ ;  /* 0x0000006f66787210 */ /* 0x000fe20007ffe0ff */
[--C-:B------:R-:W-:Y:S02]  /*8870*/  HADD2.F32 R53, -RZ, R58.reuse.H0_H0 ;  /* 0x2000003aff357230 */ /* 0x100fe40000004100 */
[----:B------:R-:W-:Y:S02]  /*8880*/  HADD2.F32 R54, -RZ, R58.H1_H1 ;  /* 0x3000003aff367230 */ /* 0x000fe40000004100 */
[--C-:B------:R-:W-:Y:S02]  /*8890*/  HADD2.F32 R55, -RZ, R59.reuse.H0_H0 ;  /* 0x2000003bff377230 */ /* 0x100fe40000004100 */
[----:B------:R-:W-:Y:S01]  /*88a0*/  HADD2.F32 R56, -RZ, R59.H1_H1 ;  /* 0x3000003bff387230 */ /* 0x000fe20000004100 */
[----:B--2---:R-:W-:Y:S01]  /*88b0*/  UPRMT UR5, UR6, 0x654, UR5 ;  /* 0x0000065406057896 */ /* 0x004fe20008000005 */
[C---:B---3--:R-:W-:Y:S01]  /*88c0*/  FMUL R0, R38.reuse, R4 ;  /* 0x0000000426007220 */ /* 0x048fe20000400000 */
[C---:B------:R-:W-:Y:S01]  /*88d0*/  FMUL R2, R38.reuse, R5 ;  /* 0x0000000526027220 */ /* 0x040fe20000400000 */
[C---:B------:R-:W-:Y:S01]  /*88e0*/  FMUL R3, R38.reuse, R6 ;  /* 0x0000000626037220 */ /* 0x040fe20000400000 */
[C---:B------:R-:W-:Y:S01]  /*88f0*/  FMUL R7, R38.reuse, R7 ;  /* 0x0000000726077220 */ /* 0x040fe20000400000 */
[C---:B------:R-:W-:Y:S01]  /*8900*/  FFMA R0, R41.reuse, R40, R0 ;  /* 0x0000002829007223 */ /* 0x040fe20000000000 */
[C---:B------:R-:W-:Y:S01]  /*8910*/  FFMA R2, R41.reuse, R43, R2 ;  /* 0x0000002b29027223 */ /* 0x040fe20000000002 */
[C---:B------:R-:W-:Y:S01]  /*8920*/  FFMA R3, R41.reuse, R42, R3 ;  /* 0x0000002a29037223 */ /* 0x040fe20000000003 */
[----:B------:R-:W-:Y:S01]  /*8930*/  FFMA R7, R41, R44, R7 ;  /* 0x0000002c29077223 */ /* 0x000fe20000000007 */
[----:B------:R-:W-:Y:S01]  /*8940*/  SYNCS.ARRIVE.TRANS64.RED.A1T0 RZ, [UR5], RZ ;  /* 0x000000ffffff79a7 */ /* 0x000fe20008100405 */
[----:B------:R-:W-:Y:S01]  /*8950*/  FMUL R4, R38, R8 ;  /* 0x0000000826047220 */ /* 0x000fe20000400000 */
[----:B------:R-:W-:Y:S01]  /*8960*/  F2FP.F16.F32.PACK_AB R84, R2, R0 ;  /* 0x000000000254723e */ /* 0x000fe200000000ff */
[C---:B------:R-:W-:Y:S01]  /*8970*/  FMUL R5, R38.reuse, R9 ;  /* 0x0000000926057220 */ /* 0x040fe20000400000 */
[----:B------:R-:W-:Y:S01]  /*8980*/  F2FP.F16.F32.PACK_AB R85, R7, R3 ;  /* 0x000000030755723e */ /* 0x000fe200000000ff */
[C---:B------:R-:W-:Y:S01]  /*8990*/  FFMA R4, R41.reuse, R45, R4 ;  /* 0x0000002d29047223 */ /* 0x040fe20000000004 */
[C---:B------:R-:W-:Y:S01]  /*89a0*/  FMUL R6, R38.reuse, R10 ;  /* 0x0000000a26067220 */ /* 0x040fe20000400000 */
[C---:B------:R-:W-:Y:S01]  /*89b0*/  FFMA R5, R41.reuse, R46, R5 ;  /* 0x0000002e29057223 */ /* 0x040fe20000000005 */
[C---:B------:R-:W-:Y:S01]  /*89c0*/  FMUL R11, R38.reuse, R11 ;  /* 0x0000000b260b7220 */ /* 0x040fe20000400000 */
[C---:B------:R-:W-:Y:S01]  /*89d0*/  FMUL R8, R38.reuse, R12 ;  /* 0x0000000c26087220 */ /* 0x040fe20000400000 */
[----:B------:R-:W-:Y:S01]  /*89e0*/  FFMA R6, R41, R47, R6 ;  /* 0x0000002f29067223 */ /* 0x000fe20000000006 */
[C---:B------:R-:W-:Y:S01]  /*89f0*/  FMUL R9, R38.reuse, R13 ;  /* 0x0000000d26097220 */ /* 0x040fe20000400000 */
[----:B------:R-:W-:Y:S01]  /*8a00*/  F2FP.F16.F32.PACK_AB R86, R5, R4 ;  /* 0x000000040556723e */ /* 0x000fe200000000ff */
[C---:B------:R-:W-:Y:S01]  /*8a10*/  FFMA R11, R41.reuse, R48, R11 ;  /* 0x00000030290b7223 */ /* 0x040fe2000000000b */
[C---:B------:R-:W-:Y:S01]  /*8a20*/  FFMA R8, R41.reuse, R49, R8 ;  /* 0x0000003129087223 */ /* 0x040fe20000000008 */
[C---:B------:R-:W-:Y:S01]  /*8a30*/  FFMA R9, R41.reuse, R50, R9 ;  /* 0x0000003229097223 */ /* 0x040fe20000000009 */
[C---:B------:R-:W-:Y:S01]  /*8a40*/  FMUL R10, R38.reuse, R14 ;  /* 0x0000000e260a7220 */ /* 0x040fe20000400000 */
[C---:B------:R-:W-:Y:S01]  /*8a50*/  FMUL R15, R38.reuse, R15 ;  /* 0x0000000f260f7220 */ /* 0x040fe20000400000 */
[C---:B------:R-:W-:Y:S01]  /*8a60*/  FMUL R12, R38.reuse, R16 ;  /* 0x00000010260c7220 */ /* 0x040fe20000400000 */
[C---:B------:R-:W-:Y:S01]  /*8a70*/  FMUL R13, R38.reuse, R17 ;  /* 0x00000011260d7220 */ /* 0x040fe20000400000 */
[C---:B------:R-:W-:Y:S01]  /*8a80*/  FFMA R10, R41.reuse, R51, R10 ;  /* 0x00000033290a7223 */ /* 0x040fe2000000000a */
[C---:B------:R-:W-:Y:S01]  /*8a90*/  FMUL R14, R38.reuse, R18 ;  /* 0x00000012260e7220 */ /* 0x040fe20000400000 */
[----:B------:R-:W-:Y:S01]  /*8aa0*/  FFMA R15, R41, R52, R15 ;  /* 0x00000034290f7223 */ /* 0x000fe2000000000f */
[--C-:B------:R-:W-:Y:S02]  /*8ab0*/  HADD2.F32 R57, -RZ, R64.reuse.H0_H0 ;  /* 0x20000040ff397230 */ /* 0x100fe40000004100 */
[C---:B------:R-:W-:Y:S01]  /*8ac0*/  FMUL R19, R38.reuse, R19 ;  /* 0x0000001326137220 */ /* 0x040fe20000400000 */
[----:B------:R-:W-:Y:S01]  /*8ad0*/  F2FP.F16.F32.PACK_AB R87, R11, R6 ;  /* 0x000000060b57723e */ /* 0x000fe200000000ff */
[C---:B------:R-:W-:Y:S01]  /*8ae0*/  FFMA R12, R41.reuse, R53, R12 ;  /* 0x00000035290c7223 */ /* 0x040fe2000000000c */
[----:B------:R-:W-:Y:S02]  /*8af0*/  HADD2.F32 R58, -RZ, R64.H1_H1 ;  /* 0x30000040ff3a7230 */ /* 0x000fe40000004100 */
[C---:B------:R-:W-:Y:S01]  /*8b00*/  FMUL R16, R38.reuse, R20 ;  /* 0x0000001426107220 */ /* 0x040fe20000400000 */
[C---:B------:R-:W-:Y:S01]  /*8b10*/  FFMA R13, R41.reuse, R54, R13 ;  /* 0x00000036290d7223 */ /* 0x040fe2000000000d */
[----:B------:R1:W-:Y:S01]  /*8b20*/  STS.128 [R103+UR4], R84 ;  /* 0x0000005467007988 */ /* 0x0003e20008000c04 */
[--C-:B------:R-:W-:Y:S02]  /*8b30*/  HADD2.F32 R59, -RZ, R65.reuse.H0_H0 ;  /* 0x20000041ff3b7230 */ /* 0x100fe40000004100 */
[C---:B------:R-:W-:Y:S01]  /*8b40*/  FMUL R17, R38.reuse, R21 ;  /* 0x0000001526117220 */ /* 0x040fe20000400000 */
[C---:B------:R-:W-:Y:S01]  /*8b50*/  FFMA R14, R41.reuse, R55, R14 ;  /* 0x00000037290e7223 */ /* 0x040fe2000000000e */
[----:B------:R-:W-:Y:S02]  /*8b60*/  HADD2.F32 R60, -RZ, R65.H1_H1 ;  /* 0x30000041ff3c7230 */ /* 0x000fe40000004100 */
[C---:B------:R-:W-:Y:S01]  /*8b70*/  FMUL R18, R38.reuse, R22 ;  /* 0x0000001626127220 */ /* 0x040fe20000400000 */
[C---:B------:R-:W-:Y:S01]  /*8b80*/  FFMA R19, R41.reuse, R56, R19 ;  /* 0x0000003829137223 */ /* 0x040fe20000000013 */
        /* <DEDUP_REMOVED lines=11> */
[----:B------:R-:W-:Y:S01]  /*8c40*/  FFMA R23, R41, R60, R23 ;  /* 0x0000003c29177223 */ /* 0x000fe20000000017 */
[--C-:B------:R-:W-:Y:S02]  /*8c50*/  HADD2.F32 R65, -RZ, R72.reuse.H0_H0 ;  /* 0x20000048ff417230 */ /* 0x100fe40000004100 */
[C---:B------:R-:W-:Y:S01]  /*8c60*/  FMUL R27, R38.reuse, R27 ;  /* 0x0000001b261b7220 */ /* 0x040fe20000400000 */
[----:B------:R-:W-:Y:S01]  /*8c70*/  F2FP.F16.F32.PACK_AB R104, R9, R8 ;  /* 0x000000080968723e */ /* 0x000fe200000000ff */
[----:B------:R-:W-:Y:S01]  /*8c80*/  FFMA R20, R41, R61, R20 ;  /* 0x0000003d29147223 */ /* 0x000fe20000000014 */
[----:B------:R-:W-:Y:S01]  /*8c90*/  F2FP.F16.F32.PACK_AB R105, R15, R10 ;  /* 0x0000000a0f69723e */ /* 0x000fe200000000ff */
[----:B------:R-:W-:Y:S01]  /*8ca0*/  HADD2.F32 R66, -RZ, R72.H1_H1 ;  /* 0x30000048ff427230 */ /* 0x000fe20000004100 */
[----:B------:R-:W-:Y:S01]  /*8cb0*/  F2FP.F16.F32.PACK_AB R106, R13, R12 ;  /* 0x0000000c0d6a723e */ /* 0x000fe200000000ff */
[C---:B------:R-:W-:Y:S01]  /*8cc0*/  FMUL R24, R38.reuse, R28 ;  /* 0x0000001c26187220 */ /* 0x040fe20000400000 */
[----:B------:R-:W-:Y:S01]  /*8cd0*/  F2FP.F16.F32.PACK_AB R107, R19, R14 ;  /* 0x0000000e136b723e */ /* 0x000fe200000000ff */
[C---:B------:R-:W-:Y:S01]  /*8ce0*/  FFMA R21, R41.reuse, R62, R21 ;  /* 0x0000003e29157223 */ /* 0x040fe20000000015 */
[--C-:B------:R-:W-:Y:S02]  /*8cf0*/  HADD2.F32 R67, -RZ, R73.reuse.H0_H0 ;  /* 0x20000049ff437230 */ /* 0x100fe40000004100 */
[C---:B------:R-:W-:Y:S01]  /*8d00*/  FMUL R25, R38.reuse, R29 ;  /* 0x0000001d26197220 */ /* 0x040fe20000400000 */
[C---:B------:R-:W-:Y:S01]  /*8d10*/  FFMA R22, R41.reuse, R63, R22 ;  /* 0x0000003f29167223 */ /* 0x040fe20000000016 */
[----:B------:R1:W-:Y:S01]  /*8d20*/  STS.128 [R111+0x10], R104 ;  /* 0x000010686f007388 */ /* 0x0003e20000000c00 */
        /* <DEDUP_REMOVED lines=39> */
[----:B------:R-:W-:Y:S02]  /*8fa0*/  UIADD3 UR40, UPT, UPT, UR51, 0x200, UR4 ;  /* 0x0000020033287890 */ /* 0x000fe4000fffe004 */
[----:B------:R-:W-:Y:S02]  /*8fb0*/  UIADD3 UR41, UPT, UPT, UR52, 0x20, URZ ;  /* 0x0000002034297890 */ /* 0x000fe4000fffe0ff */
[----:B--2---:R-:W-:Y:S04]  /*8fc0*/  UIADD3 UR6, UP0, UPT, UR8, 0x780, URZ ;  /* 0x0000078008067890 */ /* 0x004fe8000ff1e0ff */
[----:B------:R-:W-:Y:S09]  /*8fd0*/  UIADD3.X UR7, UPT, UPT, URZ, UR9, URZ, UP0, !UPT ;  /* 0x00000009ff077290 */ /* 0x000ff200087fe4ff */
[----:B------:R2:W-:Y:S02]  /*8fe0*/  UTMASTG.5D [UR40], [UR6] ;  /* 0x00000028060073b5 */ /* 0x0005e40008020000 */
[----:B--2---:R0:W-:Y:S02]  /*8ff0*/  UTMACMDFLUSH ;  /* 0x00000000000079b7 */ /* 0x0041e40000000000 */
.L_x_111:
[----:B------:R-:W-:Y:S05]  /*9000*/  BSYNC.RECONVERGENT B0 ;  /* 0x0000000000007941 */ /* 0x000fea0003800200 */
.L_x_110:
[----:B------:R-:W-:Y:S01]  /*9010*/  MOV R0, UR49 ;  /* 0x0000003100007c02 */ /* 0x000fe20008000f00 */
[----:B------:R-:W-:Y:S01]  /*9020*/  UIADD3 UR4, UPT, UPT, UR50, 0x1, URZ ;  /* 0x0000000132047890 */ /* 0x000fe2000fffe0ff */
[----:B------:R-:W-:Y:S05]  /*9030*/  BSSY.RECONVERGENT B0, `(.L_x_112) ;  /* 0x0000005000007945 */ /* 0x000fea0003800200 */
[----:B------:R-:W-:Y:S02]  /*9040*/  MOV R2, UR4 ;  /* 0x0000000400027c02 */ /* 0x000fe40008000f00 */
[----:B------:R-:W-:Y:S01]  /*9050*/  MOV R46, UR4 ;  /* 0x00000004002e7c02 */ /* 0x000fe20008000f00 */
[----:B------:R-:W-:Y:S05]  /*9060*/  @P0 BRA `(.L_x_113) ;  /* 0x0000000000040947 */ /* 0x000fea0003800000 */
[----:B------:R-:W-:Y:S04]  /*9070*/  DEPBAR.LE SB0, 0x1 ;  /* 0x000080400000791a */ /* 0x000fe80000000000 */
.L_x_113:
[----:B------:R-:W-:Y:S05]  /*9080*/  BSYNC.RECONVERGENT B0 ;  /* 0x0000000000007941 */ /* 0x000fea0003800200 */
.L_x_112:
[----:B------:R-:W-:Y:S01]  /*9090*/  BAR.SYNC.DEFER_BLOCKING 0x1, 0x80 ;  /* 0x0042000000007b1d */ /* 0x000fe20000010000 */
[----:B------:R-:W-:Y:S01]  /*90a0*/  ISETP.NE.AND P0, PT, R2, 0x3, PT ;  /* 0x000000030200780c */ /* 0x000fe20003f05270 */
[----:B------:R-:W-:Y:S01]  /*90b0*/  UISETP.NE.AND UP0, UPT, UR54, -0x2, UPT ;  /* 0xfffffffe3600788c */ /* 0x000fe2000bf05270 */
[----:B------:R-:W-:Y:S02]  /*90c0*/  ISETP.NE.AND P2, PT, R98, RZ, PT ;  /* 0x000000ff6200720c */ /* 0x000fe40003f45270 */
[----:B------:R-:W-:Y:S01]  /*90d0*/  ISETP.EQ.XOR P1, PT, R0, 0x3, !P0 ;  /* 0x000000030000780c */ /* 0x000fe20004722a70 */
[----:B------:R-:W-:Y:S01]  /*90e0*/  VIADD R0, R36, 0x1 ;  /* 0x0000000124007836 */ /* 0x000fe20000000000 */
[----:B------:R-:W-:Y:S02]  /*90f0*/  SEL R46, R46, RZ, P0 ;  /* 0x000000ff2e2e7207 */ /* 0x000fe40000000000 */
[----:B------:R-:W-:Y:S04]  /*9100*/  SEL R3, RZ, 0x1, !P1 ;  /* 0x00000001ff037807 */ /* 0x000fe80004800000 */
[----:B------:R-:W-:Y:S01]  /*9110*/  LOP3.LUT R92, R92, R3, RZ, 0x3c, !PT ;  /* 0x000000035c5c7212 */ /* 0x000fe200078e3cff */
[----:B------:R-:W-:Y:S06]  /*9120*/  BRA.U !UP0, `(.L_x_114) ;  /* 0x0000000108307547 */ /* 0x000fec000b800000 */
        /* <DEDUP_REMOVED lines=12> */
.L_x_114:
[----:B------:R-:W-:Y:S01]  /*91f0*/  R2UR UR5, R88 ;  /* 0x00000000580572ca */ /* 0x000fe200000e0000 */
[----:B------:R-:W-:Y:S01]  /*9200*/  UIADD3 UR54, UPT, UPT, UR54, 0x2, URZ ;  /* 0x0000000236367890 */ /* 0x000fe2000fffe0ff */
[----:B------:R-:W-:Y:S01]  /*9210*/  R2UR UR4, R89 ;  /* 0x00000000590472ca */ /* 0x000fe200000e0000 */
[----:B------:R-:W-:Y:S01]  /*9220*/  IMAD.MOV.U32 R17, RZ, RZ, R101 ;  /* 0x000000ffff117224 */ /* 0x000fe200078e0065 */
[----:B------:R-:W-:Y:S02]  /*9230*/  LOP3.LUT P0, RZ, R82, 0x1, RZ, 0xc0, !PT ;  /* 0x0000000152ff7812 */ /* 0x000fe4000780c0ff */
[----:B------:R-:W-:Y:S02]  /*9240*/  ISETP.NE.AND P1, PT, R0, 0x2, PT ;  /* 0x000000020000780c */ /* 0x000fe40003f25270 */
[----:B------:R-:W-:Y:S02]  /*9250*/  LOP3.LUT R90, R90, 0x1, RZ, 0x3c, !PT ;  /* 0x000000015a5a7812 */ /* 0x000fe400078e3cff */
[----:B--2---:R-:W-:Y:S02]  /*9260*/  SEL R2, RZ, 0x1, P1 ;  /* 0x00000001ff027807 */ /* 0x004fe40000800000 */
[----:B------:R-:W-:Y:S01]  /*9270*/  SEL R36, R0, RZ, P1 ;  /* 0x000000ff00247207 */ /* 0x000fe20000800000 */
[----:B------:R-:W-:Y:S01]  /*9280*/  UIADD3 UR22, UPT, UPT, UR36, UR5, URZ ;  /* 0x0000000524167290 */ /* 0x000fe2000fffe0ff */
[----:B------:R-:W-:Y:S01]  /*9290*/  LOP3.LUT R91, R91, R2, RZ, 0x3c, !PT ;  /* 0x000000025b5b7212 */ /* 0x000fe200078e3cff */
[----:B------:R-:W-:Y:S02]  /*92a0*/  UIADD3 UR28, UPT, UPT, UR37, UR4, URZ ;  /* 0x00000004251c7290 */ /* 0x000fe4000fffe0ff */
[----:B------:R-:W-:Y:S10]  /*92b0*/  @P0 BRA `(.L_x_115) ;  /* 0xffffffd0003c0947 */ /* 0x000ff4000383ffff */
[----:B------:R-:W-:Y:S05]  /*92c0*/  @!P2 BRA `(.L_x_116) ;  /* 0x000000000048a947 */ /* 0x000fea0003800000 */
[----:B------:R-:W2:Y:S02]  /*92d0*/  LDCU.64 UR4, c[0x0][0x990] ;  /* 0x00013200ff0477ac */ /* 0x000ea40008000a00 */
[----:B--2---:R-:W-:-:S04]  /*92e0*/  UISETP.NE.U32.AND UP0, UPT, UR4, URZ, UPT ;  /* 0x000000ff0400728c */ /* 0x004fc8000bf05070 */
[----:B------:R-:W-:-:S09]  /*92f0*/  UISETP.NE.AND.EX UP0, UPT, UR5, URZ, UPT, UP0 ;  /* 0x000000ff0500728c */ /* 0x000fd2000bf05300 */
[----:B------:R-:W-:Y:S05]  /*9300*/  BRA.U UP0, `(.L_x_117) ;  /* 0x00000001000c7547 */ /* 0x000fea000b800000 */
[----:B------:R-:W-:-:S13]  /*9310*/  FSETP.NEU.AND P0, PT, R41, RZ, PT ;  /* 0x000000ff2900720b */ /* 0x000fda0003f0d000 */
[----:B------:R-:W-:Y:S05]  /*9320*/  @!P0 EXIT ;  /* 0x000000000000894d */ /* 0x000fea0003800000 */
[----:B------:R-:W-:Y:S05]  /*9330*/  BRA `(.L_x_116) ;  /* 0x00000000002c7947 */ /* 0x000fea0003800000 */
.L_x_117:
[----:B------:R-:W-:Y:S01]  /*9340*/  ISETP.NE.AND P0, PT, R108, RZ, PT ;  /* 0x000000ff6c00720c */ /* 0x000fe20003f05270 */
[----:B------:R-:W-:-:S12]  /*9350*/  BSSY.RECONVERGENT B0, `(.L_x_116) ;  /* 0x0000009000007945 */ /* 0x000fd80003800200 */
[----:B------:R-:W-:Y:S05]  /*9360*/  @P0 BRA `(.L_x_118) ;  /* 0x0000000000140947 */ /* 0x000fea0003800000 */
[----:B------:R-:W2:Y:S02]  /*9370*/  LDCU.64 UR4, c[0x0][0x988] ;  /* 0x00013100ff0477ac */ /* 0x000ea40008000a00 */
[----:B--2---:R-:W-:-:S04]  /*9380*/  ISETP.NE.U32.AND P0, PT, RZ, UR4, PT ;  /* 0x00000004ff007c0c */ /* 0x004fc8000bf05070 */
[----:B------:R-:W-:-:S13]  /*9390*/  ISETP.NE.AND.EX P0, PT, RZ, UR5, PT, P0 ;  /* 0x00000005ff007c0c */ /* 0x000fda000bf05300 */
[----:B------:R-:W-:Y:S05]  /*93a0*/  @!P0 EXIT ;  /* 0x000000000000894d */ /* 0x000fea0003800000 */
[----:B------:R-:W-:Y:S05]  /*93b0*/  BRA `(.L_x_119) ;  /* 0x0000000000087947 */ /* 0x000fea0003800000 */
.L_x_118:
[----:B------:R-:W-:-:S13]  /*93c0*/  FSETP.NEU.AND P0, PT, R41, RZ, PT ;  /* 0x000000ff2900720b */ /* 0x000fda0003f0d000 */
[----:B------:R-:W-:Y:S05]  /*93d0*/  @!P0 EXIT ;  /* 0x000000000000894d */ /* 0x000fea0003800000 */
.L_x_119:
[----:B------:R-:W-:Y:S05]  /*93e0*/  BSYNC.RECONVERGENT B0 ;  /* 0x0000000000007941 */ /* 0x000fea0003800200 */
.L_x_116:
[----:B------:R-:W2:Y:S01]  /*93f0*/  S2UR UR5, SR_CgaCtaId ;  /* 0x00000000000579c3 */ /* 0x000ea20000008800 */
[----:B------:R-:W-:Y:S01]  /*9400*/  ULEA UR4, UR55, UR51, 0x3 ;  /* 0x0000003337047291 */ /* 0x000fe2000f8e18ff */
[----:B------:R-:W-:-:S04]  /*9410*/  DEPBAR.LE SB0, 0x0 ;  /* 0x000080000000791a */ /* 0x000fc80000000000 */
[----:B------:R-:W-:-:S04]  /*9420*/  UIADD3 UR4, UPT, UPT, UR4, 0x118, URZ ;  /* 0x0000011804047890 */ /* 0x000fc8000fffe0ff */
[----:B--2---:R-:W-:-:S09]  /*9430*/  UPRMT UR4, UR5, 0x654, UR4 ;  /* 0x0000065405047896 */ /* 0x004fd20008000004 */
[----:B------:R-:W-:Y:S01]  /*9440*/  SYNCS.ARRIVE.TRANS64.RED.A1T0 RZ, [UR4], RZ ;  /* 0x000000ffffff79a7 */ /* 0x000fe20008100404 */
[----:B------:R-:W-:Y:S05]  /*9450*/  EXIT ;  /* 0x000000000000794d */ /* 0x000fea0003800000 */
.L_x_20:
[----:B------:R-:W-:Y:S07]  /*9460*/  MOV R0, UR41 ;  /* 0x0000002900007c02 */ /* 0x000fee0008000f00 */
.L_x_120:
[----:B--2---:R2:W3:Y:S02]  /*9470*/  SYNCS.PHASECHK.TRANS64.TRYWAIT P0, [R0+URZ+0x80], R5 ;  /* 0x00008005000075a7 */ /* 0x0044e400080011ff */
[----:B---3--:R-:W-:Y:S05]  /*9480*/  @!P0 NANOSLEEP.SYNCS 0x989680 ;  /* 0x009896800000895d */ /* 0x008fea0003900000 */
[----:B------:R-:W3:Y:S02]  /*9490*/  @!P0 SYNCS.PHASECHK.TRANS64 P0, [R0+URZ+0x80], R5 ;  /* 0x00008005000085a7 */ /* 0x000ee400080010ff */
[----:B---3--:R-:W-:Y:S05]  /*94a0*/  @!P0 BRA `(.L_x_120) ;  /* 0xfffffffc00f08947 */ /* 0x008fea000383ffff */
[----:B------:R-:W-:Y:S05]  /*94b0*/  BRA `(.L_x_19) ;  /* 0xffffff8800987947 */ /* 0x000fea000383ffff */
.L_x_26:
[----:B------:R-:W-:Y:S07]  /*94c0*/  MOV R0, UR33 ;  /* 0x0000002100007c02 */ /* 0x000fee0008000f00 */
.L_x_121:
[----:B-1----:R1:W2:Y:S02]  /*94d0*/  SYNCS.PHASECHK.TRANS64.TRYWAIT P0, [R0+URZ+0x80], R5 ;  /* 0x00008005000075a7 */ /* 0x0022a400080011ff */
[----:B--2---:R-:W-:Y:S05]  /*94e0*/  @!P0 NANOSLEEP.SYNCS 0x989680 ;  /* 0x009896800000895d */ /* 0x004fea0003900000 */
[----:B------:R-:W2:Y:S02]  /*94f0*/  @!P0 SYNCS.PHASECHK.TRANS64 P0, [R0+URZ+0x80], R5 ;  /* 0x00008005000085a7 */ /* 0x000ea400080010ff */
[----:B--2---:R-:W-:Y:S05]  /*9500*/  @!P0 BRA `(.L_x_121) ;  /* 0xfffffffc00f08947 */ /* 0x004fea000383ffff */
[----:B------:R-:W-:Y:S05]  /*9510*/  BRA `(.L_x_25) ;  /* 0xffffff9000087947 */ /* 0x000fea000383ffff */
.L_x_30:
[----:B-1----:R-:W-:-:S07]  /*9520*/  MOV R0, UR37 ;  /* 0x0000002500007c02 */ /* 0x002fce0008000f00 */
.L_x_122:
[----:B-1----:R1:W2:Y:S02]  /*9530*/  SYNCS.PHASECHK.TRANS64.TRYWAIT P0, [R0+URZ+0x140], R3 ;  /* 0x00014003000075a7 */ /* 0x0022a400080011ff */
[----:B--2---:R-:W-:Y:S05]  /*9540*/  @!P0 NANOSLEEP.SYNCS 0x989680 ;  /* 0x009896800000895d */ /* 0x004fea0003900000 */
[----:B------:R-:W2:Y:S02]  /*9550*/  @!P0 SYNCS.PHASECHK.TRANS64 P0, [R0+URZ+0x140], R3 ;  /* 0x00014003000085a7 */ /* 0x000ea400080010ff */
[----:B--2---:R-:W-:Y:S05]  /*9560*/  @!P0 BRA `(.L_x_122) ;  /* 0xfffffffc00f08947 */ /* 0x004fea000383ffff */
[----:B------:R-:W-:Y:S05]  /*9570*/  BRA `(.L_x_123) ;  /* 0xffffff9000f87947 */ /* 0x000fea000383ffff */
.L_x_34:
[----:B------:R-:W-:-:S07]  /*9580*/  MOV R0, UR4 ;  /* 0x0000000400007c02 */ /* 0x000fce0008000f00 */
.L_x_124:
[----:B-1----:R1:W2:Y:S02]  /*9590*/  SYNCS.PHASECHK.TRANS64.TRYWAIT P0, [R0+URZ], R3 ;  /* 0x00000003000075a7 */ /* 0x0022a400080011ff */
[----:B--2---:R-:W-:Y:S05]  /*95a0*/  @!P0 NANOSLEEP.SYNCS 0x989680 ;  /* 0x009896800000895d */ /* 0x004fea0003900000 */
[----:B------:R-:W2:Y:S02]  /*95b0*/  @!P0 SYNCS.PHASECHK.TRANS64 P0, [R0+URZ], R3 ;  /* 0x00000003000085a7 */ /* 0x000ea400080010ff */
[----:B--2---:R-:W-:Y:S05]  /*95c0*/  @!P0 BRA `(.L_x_124) ;  /* 0xfffffffc00f08947 */ /* 0x004fea000383ffff */
[----:B------:R-:W-:Y:S05]  /*95d0*/  BRA `(.L_x_125) ;  /* 0xffffff98008c7947 */ /* 0x000fea000383ffff */
.L_x_35:
[----:B------:R-:W-:-:S07]  /*95e0*/  MOV R0, UR5 ;  /* 0x0000000500007c02 */ /* 0x000fce0008000f00 */
.L_x_126:
[----:B-1----:R1:W2:Y:S02]  /*95f0*/  SYNCS.PHASECHK.TRANS64.TRYWAIT P0, [R0+URZ], R3 ;  /* 0x00000003000075a7 */ /* 0x0022a400080011ff */
[----:B--2---:R-:W-:Y:S05]  /*9600*/  @!P0 NANOSLEEP.SYNCS 0x989680 ;  /* 0x009896800000895d */ /* 0x004fea0003900000 */
[----:B------:R-:W2:Y:S02]  /*9610*/  @!P0 SYNCS.PHASECHK.TRANS64 P0, [R0+URZ], R3 ;  /* 0x00000003000085a7 */ /* 0x000ea400080010ff */
[----:B--2---:R-:W-:Y:S05]  /*9620*/  @!P0 BRA `(.L_x_126) ;  /* 0xfffffffc00f08947 */ /* 0x004fea000383ffff */
[----:B------:R-:W-:Y:S05]  /*9630*/  BRA `(.L_x_127) ;  /* 0xffffff98009c7947 */ /* 0x000fea000383ffff */
.L_x_36:
[----:B------:R-:W-:-:S07]  /*9640*/  MOV R0, UR5 ;  /* 0x0000000500007c02 */ /* 0x000fce0008000f00 */
.L_x_128:
[----:B-1----:R1:W2:Y:S02]  /*9650*/  SYNCS.PHASECHK.TRANS64.TRYWAIT P0, [R0+URZ], R3 ;  /* 0x00000003000075a7 */ /* 0x0022a400080011ff */
[----:B--2---:R-:W-:Y:S05]  /*9660*/  @!P0 NANOSLEEP.SYNCS 0x989680 ;  /* 0x009896800000895d */ /* 0x004fea0003900000 */
[----:B------:R-:W2:Y:S02]  /*9670*/  @!P0 SYNCS.PHASECHK.TRANS64 P0, [R0+URZ], R3 ;  /* 0x00000003000085a7 */ /* 0x000ea400080010ff */
[----:B--2---:R-:W-:Y:S05]  /*9680*/  @!P0 BRA `(.L_x_128) ;  /* 0xfffffffc00f08947 */ /* 0x004fea000383ffff */
[----:B------:R-:W-:Y:S05]  /*9690*/  BRA `(.L_x_129) ;  /* 0xffffff9800ac7947 */ /* 0x000fea000383ffff */
.L_x_37:
[----:B------:R-:W-:-:S07]  /*96a0*/  MOV R0, UR5 ;  /* 0x0000000500007c02 */ /* 0x000fce0008000f00 */
.L_x_130:
[----:B-1----:R1:W2:Y:S02]  /*96b0*/  SYNCS.PHASECHK.TRANS64.TRYWAIT P0, [R0+URZ], R3 ;  /* 0x00000003000075a7 */ /* 0x0022a400080011ff */
[----:B--2---:R-:W-:Y:S05]  /*96c0*/  @!P0 NANOSLEEP.SYNCS 0x989680 ;  /* 0x009896800000895d */ /* 0x004fea0003900000 */
[----:B------:R-:W2:Y:S02]  /*96d0*/  @!P0 SYNCS.PHASECHK.TRANS64 P0, [R0+URZ], R3 ;  /* 0x00000003000085a7 */ /* 0x000ea400080010ff */
[----:B--2---:R-:W-:Y:S05]  /*96e0*/  @!P0 BRA `(.L_x_130) ;  /* 0xfffffffc00f08947 */ /* 0x004fea000383ffff */
[----:B------:R-:W-:Y:S05]  /*96f0*/  BRA `(.L_x_131) ;  /* 0xffffff9800bc7947 */ /* 0x000fea000383ffff */
.L_x_38:
[----:B------:R-:W-:-:S07]  /*9700*/  MOV R0, UR5 ;  /* 0x0000000500007c02 */ /* 0x000fce0008000f00 */
.L_x_132:
[----:B-1----:R1:W2:Y:S02]  /*9710*/  SYNCS.PHASECHK.TRANS64.TRYWAIT P0, [R0+URZ], R3 ;  /* 0x00000003000075a7 */ /* 0x0022a400080011ff */
[----:B--2---:R-:W-:Y:S05]  /*9720*/  @!P0 NANOSLEEP.SYNCS 0x989680 ;  /* 0x009896800000895d */ /* 0x004fea0003900000 */
[----:B------:R-:W2:Y:S02]  /*9730*/  @!P0 SYNCS.PHASECHK.TRANS64 P0, [R0+URZ], R3 ;  /* 0x00000003000085a7 */ /* 0x000ea400080010ff */
[----:B--2---:R-:W-:Y:S05]  /*9740*/  @!P0 BRA `(.L_x_132) ;  /* 0xfffffffc00f08947 */ /* 0x004fea000383ffff */
[----:B------:R-:W-:Y:S05]  /*9750*/  BRA `(.L_x_133) ;  /* 0xffffff9800cc7947 */ /* 0x000fea000383ffff */
.L_x_39:
[----:B------:R-:W-:-:S07]  /*9760*/  MOV R0, UR5 ;  /* 0x0000000500007c02 */ /* 0x000fce0008000f00 */
.L_x_134:
[----:B-1----:R1:W2:Y:S02]  /*9770*/  SYNCS.PHASECHK.TRANS64.TRYWAIT P0, [R0+URZ], R3 ;  /* 0x00000003000075a7 */ /* 0x0022a400080011ff */
[----:B--2---:R-:W-:Y:S05]  /*9780*/  @!P0 NANOSLEEP.SYNCS 0x989680 ;  /* 0x009896800000895d */ /* 0x004fea0003900000 */
[----:B------:R-:W2:Y:S02]  /*9790*/  @!P0 SYNCS.PHASECHK.TRANS64 P0, [R0+URZ], R3 ;  /* 0x00000003000085a7 */ /* 0x000ea400080010ff */
[----:B--2---:R-:W-:Y:S05]  /*97a0*/  @!P0 BRA `(.L_x_134) ;  /* 0xfffffffc00f08947 */ /* 0x004fea000383ffff */
[----:B------:R-:W-:Y:S05]  /*97b0*/  BRA `(.L_x_135) ;  /* 0xffffff9800dc7947 */ /* 0x000fea000383ffff */
.L_x_40:
[----:B------:R-:W-:-:S07]  /*97c0*/  MOV R0, UR5 ;  /* 0x0000000500007c02 */ /* 0x000fce0008000f00 */
.L_x_136:
[----:B-1----:R1:W2:Y:S02]  /*97d0*/  SYNCS.PHASECHK.TRANS64.TRYWAIT P0, [R0+URZ], R3 ;  /* 0x00000003000075a7 */ /* 0x0022a400080011ff */
[----:B--2---:R-:W-:Y:S05]  /*97e0*/  @!P0 NANOSLEEP.SYNCS 0x989680 ;  /* 0x009896800000895d */ /* 0x004fea0003900000 */
[----:B------:R-:W2:Y:S02]  /*97f0*/  @!P0 SYNCS.PHASECHK.TRANS64 P0, [R0+URZ], R3 ;  /* 0x00000003000085a7 */ /* 0x000ea400080010ff */
[----:B--2---:R-:W-:Y:S05]  /*9800*/  @!P0 BRA `(.L_x_136) ;  /* 0xfffffffc00f08947 */ /* 0x004fea000383ffff */
[----:B------:R-:W-:Y:S05]  /*9810*/  BRA `(.L_x_137) ;  /* 0xffffff9800ec7947 */ /* 0x000fea000383ffff */
.L_x_41:
[----:B------:R-:W-:-:S07]  /*9820*/  MOV R0, UR5 ;  /* 0x0000000500007c02 */ /* 0x000fce0008000f00 */
.L_x_138:
[----:B-1----:R1:W2:Y:S02]  /*9830*/  SYNCS.PHASECHK.TRANS64.TRYWAIT P0, [R0+URZ], R3 ;  /* 0x00000003000075a7 */ /* 0x0022a400080011ff */
[----:B--2---:R-:W-:Y:S05]  /*9840*/  @!P0 NANOSLEEP.SYNCS 0x989680 ;  /* 0x009896800000895d */ /* 0x004fea0003900000 */
[----:B------:R-:W2:Y:S02]  /*9850*/  @!P0 SYNCS.PHASECHK.TRANS64 P0, [R0+URZ], R3 ;  /* 0x00000003000085a7 */ /* 0x000ea400080010ff */
[----:B--2---:R-:W-:Y:S05]  /*9860*/  @!P0 BRA `(.L_x_138) ;  /* 0xfffffffc00f08947 */ /* 0x004fea000383ffff */
[----:B------:R-:W-:Y:S05]  /*9870*/  BRA `(.L_x_139) ;  /* 0xffffff9800fc7947 */ /* 0x000fea000383ffff */
.L_x_42:
[----:B------:R-:W-:-:S07]  /*9880*/  MOV R0, UR5 ;  /* 0x0000000500007c02 */ /* 0x000fce0008000f00 */
.L_x_140:
[----:B-1----:R1:W2:Y:S02]  /*9890*/  SYNCS.PHASECHK.TRANS64.TRYWAIT P0, [R0+URZ], R3 ;  /* 0x00000003000075a7 */ /* 0x0022a400080011ff */
[----:B--2---:R-:W-:Y:S05]  /*98a0*/  @!P0 NANOSLEEP.SYNCS 0x989680 ;  /* 0x009896800000895d */ /* 0x004fea0003900000 */
[----:B------:R-:W2:Y:S02]  /*98b0*/  @!P0 SYNCS.PHASECHK.TRANS64 P0, [R0+URZ], R3 ;  /* 0x00000003000085a7 */ /* 0x000ea400080010ff */
[----:B--2---:R-:W-:Y:S05]  /*98c0*/  @!P0 BRA `(.L_x_140) ;  /* 0xfffffffc00f08947 */ /* 0x004fea000383ffff */
[----:B------:R-:W-:Y:S05]  /*98d0*/  BRA `(.L_x_141) ;  /* 0xffffff9c000c7947 */ /* 0x000fea000383ffff */
.L_x_43:
[----:B------:R-:W-:-:S07]  /*98e0*/  MOV R0, UR5 ;  /* 0x0000000500007c02 */ /* 0x000fce0008000f00 */
.L_x_142:
[----:B-1----:R1:W2:Y:S02]  /*98f0*/  SYNCS.PHASECHK.TRANS64.TRYWAIT P0, [R0+URZ], R3 ;  /* 0x00000003000075a7 */ /* 0x0022a400080011ff */
[----:B--2---:R-:W-:Y:S05]  /*9900*/  @!P0 NANOSLEEP.SYNCS 0x989680 ;  /* 0x009896800000895d */ /* 0x004fea0003900000 */
[----:B------:R-:W2:Y:S02]  /*9910*/  @!P0 SYNCS.PHASECHK.TRANS64 P0, [R0+URZ], R3 ;  /* 0x00000003000085a7 */ /* 0x000ea400080010ff */
[----:B--2---:R-:W-:Y:S05]  /*9920*/  @!P0 BRA `(.L_x_142) ;  /* 0xfffffffc00f08947 */ /* 0x004fea000383ffff */
[----:B------:R-:W-:Y:S05]  /*9930*/  BRA `(.L_x_143) ;  /* 0xffffff9c001c7947 */ /* 0x000fea000383ffff */
.L_x_44:
[----:B------:R-:W-:-:S07]  /*9940*/  MOV R0, UR5 ;  /* 0x0000000500007c02 */ /* 0x000fce0008000f00 */
.L_x_144:
[----:B-1----:R1:W2:Y:S02]  /*9950*/  SYNCS.PHASECHK.TRANS64.TRYWAIT P0, [R0+URZ], R3 ;  /* 0x00000003000075a7 */ /* 0x0022a400080011ff */
[----:B--2---:R-:W-:Y:S05]  /*9960*/  @!P0 NANOSLEEP.SYNCS 0x989680 ;  /* 0x009896800000895d */ /* 0x004fea0003900000 */
[----:B------:R-:W2:Y:S02]  /*9970*/  @!P0 SYNCS.PHASECHK.TRANS64 P0, [R0+URZ], R3 ;  /* 0x00000003000085a7 */ /* 0x000ea400080010ff */
[----:B--2---:R-:W-:Y:S05]  /*9980*/  @!P0 BRA `(.L_x_144) ;  /* 0xfffffffc00f08947 */ /* 0x004fea000383ffff */
[----:B------:R-:W-:Y:S05]  /*9990*/  BRA `(.L_x_145) ;  /* 0xffffff9c002c7947 */ /* 0x000fea000383ffff */
.L_x_45:
[----:B------:R-:W-:-:S07]  /*99a0*/  MOV R0, UR5 ;  /* 0x0000000500007c02 */ /* 0x000fce0008000f00 */
.L_x_146:
[----:B-1----:R1:W2:Y:S02]  /*99b0*/  SYNCS.PHASECHK.TRANS64.TRYWAIT P0, [R0+URZ], R3 ;  /* 0x00000003000075a7 */ /* 0x0022a400080011ff */
[----:B--2---:R-:W-:Y:S05]  /*99c0*/  @!P0 NANOSLEEP.SYNCS 0x989680 ;  /* 0x009896800000895d */ /* 0x004fea0003900000 */
[----:B------:R-:W2:Y:S02]  /*99d0*/  @!P0 SYNCS.PHASECHK.TRANS64 P0, [R0+URZ], R3 ;  /* 0x00000003000085a7 */ /* 0x000ea400080010ff */
[----:B--2---:R-:W-:Y:S05]  /*99e0*/  @!P0 BRA `(.L_x_146) ;  /* 0xfffffffc00f08947 */ /* 0x004fea000383ffff */
[----:B------:R-:W-:Y:S05]  /*99f0*/  BRA `(.L_x_147) ;  /* 0xffffff9c003c7947 */ /* 0x000fea000383ffff */
.L_x_46:
[----:B------:R-:W-:-:S07]  /*9a00*/  MOV R0, UR5 ;  /* 0x0000000500007c02 */ /* 0x000fce0008000f00 */
.L_x_148:
[----:B-1----:R1:W2:Y:S02]  /*9a10*/  SYNCS.PHASECHK.TRANS64.TRYWAIT P0, [R0+URZ], R3 ;  /* 0x00000003000075a7 */ /* 0x0022a400080011ff */
[----:B--2---:R-:W-:Y:S05]  /*9a20*/  @!P0 NANOSLEEP.SYNCS 0x989680 ;  /* 0x009896800000895d */ /* 0x004fea0003900000 */
[----:B------:R-:W2:Y:S02]  /*9a30*/  @!P0 SYNCS.PHASECHK.TRANS64 P0, [R0+URZ], R3 ;  /* 0x00000003000085a7 */ /* 0x000ea400080010ff */
[----:B--2---:R-:W-:Y:S05]  /*9a40*/  @!P0 BRA `(.L_x_148) ;  /* 0xfffffffc00f08947 */ /* 0x004fea000383ffff */
[----:B------:R-:W-:Y:S05]  /*9a50*/  BRA `(.L_x_149) ;  /* 0xffffff9c004c7947 */ /* 0x000fea000383ffff */
.L_x_47:
[----:B------:R-:W-:-:S07]  /*9a60*/  MOV R0, UR5 ;  /* 0x0000000500007c02 */ /* 0x000fce0008000f00 */
.L_x_150:
[----:B-1----:R1:W2:Y:S02]  /*9a70*/  SYNCS.PHASECHK.TRANS64.TRYWAIT P0, [R0+URZ], R3 ;  /* 0x00000003000075a7 */ /* 0x0022a400080011ff */
[----:B--2---:R-:W-:Y:S05]  /*9a80*/  @!P0 NANOSLEEP.SYNCS 0x989680 ;  /* 0x009896800000895d */ /* 0x004fea0003900000 */
[----:B------:R-:W2:Y:S02]  /*9a90*/  @!P0 SYNCS.PHASECHK.TRANS64 P0, [R0+URZ], R3 ;  /* 0x00000003000085a7 */ /* 0x000ea400080010ff */
[----:B--2---:R-:W-:Y:S05]  /*9aa0*/  @!P0 BRA `(.L_x_150) ;  /* 0xfffffffc00f08947 */ /* 0x004fea000383ffff */
[----:B------:R-:W-:Y:S05]  /*9ab0*/  BRA `(.L_x_151) ;  /* 0xffffff9c005c7947 */ /* 0x000fea000383ffff */
.L_x_48:
[----:B------:R-:W-:-:S07]  /*9ac0*/  MOV R0, UR5 ;  /* 0x0000000500007c02 */ /* 0x000fce0008000f00 */
.L_x_152:
[----:B-1----:R1:W2:Y:S02]  /*9ad0*/  SYNCS.PHASECHK.TRANS64.TRYWAIT P0, [R0+URZ], R3 ;  /* 0x00000003000075a7 */ /* 0x0022a400080011ff */
[----:B--2---:R-:W-:Y:S05]  /*9ae0*/  @!P0 NANOSLEEP.SYNCS 0x989680 ;  /* 0x009896800000895d */ /* 0x004fea0003900000 */
[----:B------:R-:W2:Y:S02]  /*9af0*/  @!P0 SYNCS.PHASECHK.TRANS64 P0, [R0+URZ], R3 ;  /* 0x00000003000085a7 */ /* 0x000ea400080010ff */
[----:B--2---:R-:W-:Y:S05]  /*9b00*/  @!P0 BRA `(.L_x_152) ;  /* 0xfffffffc00f08947 */ /* 0x004fea000383ffff */
[----:B------:R-:W-:Y:S05]  /*9b10*/  BRA `(.L_x_153) ;  /* 0xffffff9c006c7947 */ /* 0x000fea000383ffff */
.L_x_51:
[----:B------:R-:W-:-:S07]  /*9b20*/  MOV R4, UR4 ;  /* 0x0000000400047c02 */ /* 0x000fce0008000f00 */
.L_x_154:
[----:B--2---:R2:W3:Y:S02]  /*9b30*/  SYNCS.PHASECHK.TRANS64.TRYWAIT P1, [R4+URZ+0x148], R7 ;  /* 0x00014807040075a7 */ /* 0x0044e400080211ff */
[----:B---3--:R-:W-:Y:S05]  /*9b40*/  @!P1 NANOSLEEP.SYNCS 0x989680 ;  /* 0x009896800000995d */ /* 0x008fea0003900000 */
[----:B------:R-:W3:Y:S02]  /*9b50*/  @!P1 SYNCS.PHASECHK.TRANS64 P1, [R4+URZ+0x148], R7 ;  /* 0x00014807040095a7 */ /* 0x000ee400080210ff */
[----:B---3--:R-:W-:Y:S05]  /*9b60*/  @!P1 BRA `(.L_x_154) ;  /* 0xfffffffc00f09947 */ /* 0x008fea000383ffff */
[----:B------:R-:W-:Y:S05]  /*9b70*/  BRA `(.L_x_155) ;  /* 0xffffff9c00dc7947 */ /* 0x000fea000383ffff */
.L_x_52:
[----:B--2---:R-:W-:-:S07]  /*9b80*/  MOV R4, UR4 ;  /* 0x0000000400047c02 */ /* 0x004fce0008000f00 */
.L_x_156:
[----:B--2---:R2:W3:Y:S02]  /*9b90*/  SYNCS.PHASECHK.TRANS64.TRYWAIT P1, [R4+URZ+0x140], R5 ;  /* 0x00014005040075a7 */ /* 0x0044e400080211ff */
[----:B---3--:R-:W-:Y:S05]  /*9ba0*/  @!P1 NANOSLEEP.SYNCS 0x989680 ;  /* 0x009896800000995d */ /* 0x008fea0003900000 */
[----:B------:R-:W3:Y:S02]  /*9bb0*/  @!P1 SYNCS.PHASECHK.TRANS64 P1, [R4+URZ+0x140], R5 ;  /* 0x00014005040095a7 */ /* 0x000ee400080210ff */
[----:B---3--:R-:W-:Y:S05]  /*9bc0*/  @!P1 BRA `(.L_x_156) ;  /* 0xfffffffc00f09947 */ /* 0x008fea000383ffff */
[----:B------:R-:W-:Y:S05]  /*9bd0*/  BRA `(.L_x_157) ;  /* 0xffffff9c00e47947 */ /* 0x000fea000383ffff */
.L_x_60:
[----:B------:R-:W-:-:S07]  /*9be0*/  MOV R0, UR19 ;  /* 0x0000001300007c02 */ /* 0x000fce0008000f00 */
.L_x_158:
[----:B-1----:R1:W2:Y:S02]  /*9bf0*/  SYNCS.PHASECHK.TRANS64.TRYWAIT P0, [R0+URZ+0x140], R3 ;  /* 0x00014003000075a7 */ /* 0x0022a400080011ff */
[----:B--2---:R-:W-:Y:S05]  /*9c00*/  @!P0 NANOSLEEP.SYNCS 0x989680 ;  /* 0x009896800000895d */ /* 0x004fea0003900000 */
[----:B------:R-:W2:Y:S02]  /*9c10*/  @!P0 SYNCS.PHASECHK.TRANS64 P0, [R0+URZ+0x140], R3 ;  /* 0x00014003000085a7 */ /* 0x000ea400080010ff */
[----:B--2---:R-:W-:Y:S05]  /*9c20*/  @!P0 BRA `(.L_x_158) ;  /* 0xfffffffc00f08947 */ /* 0x004fea000383ffff */
[----:B------:R-:W-:Y:S05]  /*9c30*/  BRA `(.L_x_159) ;  /* 0xffffffa400587947 */ /* 0x000fea000383ffff */
.L_x_61:
[----:B------:R-:W-:-:S07]  /*9c40*/  MOV R0, UR23 ;  /* 0x0000001700007c02 */ /* 0x000fce0008000f00 */
.L_x_160:
[----:B-1----:R1:W2:Y:S02]  /*9c50*/  SYNCS.PHASECHK.TRANS64.TRYWAIT P0, [R0+URZ+0x160], R3 ;  /* 0x00016003000075a7 */ /* 0x0022a400080011ff */
[----:B--2---:R-:W-:Y:S05]  /*9c60*/  @!P0 NANOSLEEP.SYNCS 0x989680 ;  /* 0x009896800000895d */ /* 0x004fea0003900000 */
[----:B------:R-:W2:Y:S02]  /*9c70*/  @!P0 SYNCS.PHASECHK.TRANS64 P0, [R0+URZ+0x160], R3 ;  /* 0x00016003000085a7 */ /* 0x000ea400080010ff */
[----:B--2---:R-:W-:Y:S05]  /*9c80*/  @!P0 BRA `(.L_x_160) ;  /* 0xfffffffc00f08947 */ /* 0x004fea000383ffff */
[----:B------:R-:W-:Y:S05]  /*9c90*/  BRA `(.L_x_161) ;  /* 0xffffffa400707947 */ /* 0x000fea000383ffff */
.L_x_64:
[----:B-1----:R-:W-:Y:S07]  /*9ca0*/  MOV R0, UR15 ;  /* 0x0000000f00007c02 */ /* 0x002fee0008000f00 */
.L_x_162:
[----:B-1----:R1:W2:Y:S02]  /*9cb0*/  SYNCS.PHASECHK.TRANS64.TRYWAIT P0, [R0+URZ], R3 ;  /* 0x00000003000075a7 */ /* 0x0022a400080011ff */
[----:B--2---:R-:W-:Y:S05]  /*9cc0*/  @!P0 NANOSLEEP.SYNCS 0x989680 ;  /* 0x009896800000895d */ /* 0x004fea0003900000 */
[----:B------:R-:W2:Y:S02]  /*9cd0*/  @!P0 SYNCS.PHASECHK.TRANS64 P0, [R0+URZ], R3 ;  /* 0x00000003000085a7 */ /* 0x000ea400080010ff */
[----:B--2---:R-:W-:Y:S05]  /*9ce0*/  @!P0 BRA `(.L_x_162) ;  /* 0xfffffffc00f08947 */ /* 0x004fea000383ffff */
[----:B------:R-:W-:Y:S05]  /*9cf0*/  BRA `(.L_x_63) ;  /* 0xffffffa400a07947 */ /* 0x000fea000383ffff */
.L_x_67:
[----:B------:R-:W-:-:S07]  /*9d00*/  MOV R0, UR4 ;  /* 0x0000000400007c02 */ /* 0x000fce0008000f00 */
.L_x_163:
[----:B-1----:R1:W3:Y:S02]  /*9d10*/  SYNCS.PHASECHK.TRANS64.TRYWAIT P0, [R0+URZ], R3 ;  /* 0x00000003000075a7 */ /* 0x0022e400080011ff */
[----:B---3--:R-:W-:Y:S05]  /*9d20*/  @!P0 NANOSLEEP.SYNCS 0x989680 ;  /* 0x009896800000895d */ /* 0x008fea0003900000 */
[----:B------:R-:W3:Y:S02]  /*9d30*/  @!P0 SYNCS.PHASECHK.TRANS64 P0, [R0+URZ], R3 ;  /* 0x00000003000085a7 */ /* 0x000ee400080010ff */
[----:B---3--:R-:W-:Y:S05]  /*9d40*/  @!P0 BRA `(.L_x_163) ;  /* 0xfffffffc00f08947 */ /* 0x008fea000383ffff */
[----:B------:R-:W-:Y:S05]  /*9d50*/  BRA `(.L_x_164) ;  /* 0xffffffa800647947 */ /* 0x000fea000383ffff */
.L_x_68:
[----:B------:R-:W-:-:S07]  /*9d60*/  MOV R0, UR4 ;  /* 0x0000000400007c02 */ /* 0x000fce0008000f00 */
.L_x_165:
[----:B-1----:R1:W2:Y:S02]  /*9d70*/  SYNCS.PHASECHK.TRANS64.TRYWAIT P0, [R0+URZ], R3 ;  /* 0x00000003000075a7 */ /* 0x0022a400080011ff */
[----:B--2---:R-:W-:Y:S05]  /*9d80*/  @!P0 NANOSLEEP.SYNCS 0x989680 ;  /* 0x009896800000895d */ /* 0x004fea0003900000 */
[----:B------:R-:W2:Y:S02]  /*9d90*/  @!P0 SYNCS.PHASECHK.TRANS64 P0, [R0+URZ], R3 ;  /* 0x00000003000085a7 */ /* 0x000ea400080010ff */
[----:B--2---:R-:W-:Y:S05]  /*9da0*/  @!P0 BRA `(.L_x_165) ;  /* 0xfffffffc00f08947 */ /* 0x004fea000383ffff */
[----:B------:R-:W-:Y:S05]  /*9db0*/  BRA `(.L_x_166) ;  /* 0xffffffa800707947 */ /* 0x000fea000383ffff */
.L_x_73:
[----:B------:R-:W-:Y:S07]  /*9dc0*/  MOV R0, UR24 ;  /* 0x0000001800007c02 */ /* 0x000fee0008000f00 */
.L_x_167:
[----:B-1----:R1:W2:Y:S02]  /*9dd0*/  SYNCS.PHASECHK.TRANS64.TRYWAIT P0, [R0+URZ+0x140], R5 ;  /* 0x00014005000075a7 */ /* 0x0022a400080011ff */
[----:B--2---:R-:W-:Y:S05]  /*9de0*/  @!P0 NANOSLEEP.SYNCS 0x989680 ;  /* 0x009896800000895d */ /* 0x004fea0003900000 */
[----:B------:R-:W2:Y:S02]  /*9df0*/  @!P0 SYNCS.PHASECHK.TRANS64 P0, [R0+URZ+0x140], R5 ;  /* 0x00014005000085a7 */ /* 0x000ea400080010ff */
[----:B--2---:R-:W-:Y:S05]  /*9e00*/  @!P0 BRA `(.L_x_167) ;  /* 0xfffffffc00f08947 */ /* 0x004fea000383ffff */
[----:B------:R-:W-:Y:S05]  /*9e10*/  BRA `(.L_x_168) ;  /* 0xffffffb000307947 */ /* 0x000fea000383ffff */
.L_x_76:
[----:B------:R-:W-:Y:S07]  /*9e20*/  MOV R9, UR24 ;  /* 0x0000001800097c02 */ /* 0x000fee0008000f00 */
.L_x_169:
[----:B-1----:R1:W2:Y:S02]  /*9e30*/  SYNCS.PHASECHK.TRANS64.TRYWAIT P1, [R9+URZ+0x138], R14 ;  /* 0x0001380e090075a7 */ /* 0x0022a400080211ff */
[----:B--2---:R-:W-:Y:S05]  /*9e40*/  @!P1 NANOSLEEP.SYNCS 0x989680 ;  /* 0x009896800000995d */ /* 0x004fea0003900000 */
[----:B------:R-:W2:Y:S02]  /*9e50*/  @!P1 SYNCS.PHASECHK.TRANS64 P1, [R9+URZ+0x138], R14 ;  /* 0x0001380e090095a7 */ /* 0x000ea400080210ff */
[----:B--2---:R-:W-:Y:S05]  /*9e60*/  @!P1 BRA `(.L_x_169) ;  /* 0xfffffffc00f09947 */ /* 0x004fea000383ffff */
[----:B------:R-:W-:Y:S05]  /*9e70*/  BRA `(.L_x_75) ;  /* 0xffffffb400807947 */ /* 0x000fea000383ffff */
.L_x_79:
[----:B------:R-:W-:Y:S07]  /*9e80*/  MOV R0, UR5 ;  /* 0x0000000500007c02 */ /* 0x000fee0008000f00 */
.L_x_170:
[----:B-1----:R1:W2:Y:S02]  /*9e90*/  SYNCS.PHASECHK.TRANS64.TRYWAIT P1, [R0+URZ+0x118], R9 ;  /* 0x00011809000075a7 */ /* 0x0022a400080211ff */
[----:B--2---:R-:W-:Y:S05]  /*9ea0*/  @!P1 NANOSLEEP.SYNCS 0x989680 ;  /* 0x009896800000995d */ /* 0x004fea0003900000 */
[----:B------:R-:W2:Y:S02]  /*9eb0*/  @!P1 SYNCS.PHASECHK.TRANS64 P1, [R0+URZ+0x118], R9 ;  /* 0x00011809000095a7 */ /* 0x000ea400080210ff */
[----:B--2---:R-:W-:Y:S05]  /*9ec0*/  @!P1 BRA `(.L_x_170) ;  /* 0xfffffffc00f09947 */ /* 0x004fea000383ffff */
[----:B------:R-:W-:Y:S05]  /*9ed0*/  BRA `(.L_x_171) ;  /* 0xffffffb800ec7947 */ /* 0x000fea000383ffff */
.L_x_80:
[----:B------:R-:W-:Y:S07]  /*9ee0*/  MOV R0, UR4 ;  /* 0x0000000400007c02 */ /* 0x000fee0008000f00 */
.L_x_172:
[----:B-1----:R1:W2:Y:S02]  /*9ef0*/  SYNCS.PHASECHK.TRANS64.TRYWAIT P0, [R0+URZ+0x118], R11 ;  /* 0x0001180b000075a7 */ /* 0x0022a400080011ff */
[----:B--2---:R-:W-:Y:S05]  /*9f00*/  @!P0 NANOSLEEP.SYNCS 0x989680 ;  /* 0x009896800000895d */ /* 0x004fea0003900000 */
[----:B------:R-:W2:Y:S02]  /*9f10*/  @!P0 SYNCS.PHASECHK.TRANS64 P0, [R0+URZ+0x118], R11 ;  /* 0x0001180b000085a7 */ /* 0x000ea400080010ff */
[----:B--2---:R-:W-:Y:S05]  /*9f20*/  @!P0 BRA `(.L_x_172) ;  /* 0xfffffffc00f08947 */ /* 0x004fea000383ffff */
[----:B------:R-:W-:Y:S05]  /*9f30*/  BRA `(.L_x_173) ;  /* 0xffffffbc00587947 */ /* 0x000fea000383ffff */
.L_x_82:
[----:B------:R-:W-:-:S07]  /*9f40*/  MOV R0, UR4 ;  /* 0x0000000400007c02 */ /* 0x000fce0008000f00 */
.L_x_174:
[----:B--2---:R2:W3:Y:S02]  /*9f50*/  SYNCS.PHASECHK.TRANS64.TRYWAIT P0, [R0+URZ], R3 ;  /* 0x00000003000075a7 */ /* 0x0044e400080011ff */
[----:B---3--:R-:W-:Y:S05]  /*9f60*/  @!P0 NANOSLEEP.SYNCS 0x989680 ;  /* 0x009896800000895d */ /* 0x008fea0003900000 */
[----:B------:R-:W3:Y:S02]  /*9f70*/  @!P0 SYNCS.PHASECHK.TRANS64 P0, [R0+URZ], R3 ;  /* 0x00000003000085a7 */ /* 0x000ee400080010ff */
[----:B---3--:R-:W-:Y:S05]  /*9f80*/  @!P0 BRA `(.L_x_174) ;  /* 0xfffffffc00f08947 */ /* 0x008fea000383ffff */
[----:B------:R-:W-:Y:S05]  /*9f90*/  BRA `(.L_x_175) ;  /* 0xffffffbc00e07947 */ /* 0x000fea000383ffff */
.L_x_83:
[----:B--2---:R2:W3:Y:S02]  /*9fa0*/  SYNCS.PHASECHK.TRANS64.TRYWAIT P0, [R2+URZ], R3 ;  /* 0x00000003020075a7 */ /* 0x0044e400080011ff */
[----:B---3--:R-:W-:Y:S05]  /*9fb0*/  @!P0 NANOSLEEP.SYNCS 0x989680 ;  /* 0x009896800000895d */ /* 0x008fea0003900000 */
[----:B------:R-:W3:Y:S02]  /*9fc0*/  @!P0 SYNCS.PHASECHK.TRANS64 P0, [R2+URZ], R3 ;  /* 0x00000003020085a7 */ /* 0x000ee400080010ff */
[----:B---3--:R-:W-:Y:S05]  /*9fd0*/  @!P0 BRA `(.L_x_83) ;  /* 0xfffffffc00f08947 */ /* 0x008fea000383ffff */
[----:B------:R-:W-:Y:S05]  /*9fe0*/  BRA `(.L_x_176) ;  /* 0xffffffc0000c7947 */ /* 0x000fea000383ffff */
.L_x_85:
[----:B------:R-:W-:Y:S07]  /*9ff0*/  MOV R0, UR51 ;  /* 0x0000003300007c02 */ /* 0x000fee0008000f00 */
.L_x_177:
[----:B-1----:R1:W2:Y:S02]  /*a000*/  SYNCS.PHASECHK.TRANS64.TRYWAIT P0, [R0+URZ+0x140], R3 ;  /* 0x00014003000075a7 */ /* 0x0022a400080011ff */
[----:B--2---:R-:W-:Y:S05]  /*a010*/  @!P0 NANOSLEEP.SYNCS 0x989680 ;  /* 0x009896800000895d */ /* 0x004fea0003900000 */
[----:B------:R-:W2:Y:S02]  /*a020*/  @!P0 SYNCS.PHASECHK.TRANS64 P0, [R0+URZ+0x140], R3 ;  /* 0x00014003000085a7 */ /* 0x000ea400080010ff */
[----:B--2---:R-:W-:Y:S05]  /*a030*/  @!P0 BRA `(.L_x_177) ;  /* 0xfffffffc00f08947 */ /* 0x004fea000383ffff */
[----:B------:R-:W-:Y:S05]  /*a040*/  BRA `(.L_x_178) ;  /* 0xffffffc000e47947 */ /* 0x000fea000383ffff */
.L_x_95:
[----:B-1----:R1:W2:Y:S02]  /*a050*/  SYNCS.PHASECHK.TRANS64.TRYWAIT P1, [R0+URZ+0x100], R5 ;  /* 0x00010005000075a7 */ /* 0x0022a400080211ff */
[----:B--2---:R-:W-:Y:S05]  /*a060*/  @!P1 NANOSLEEP.SYNCS 0x989680 ;  /* 0x009896800000995d */ /* 0x004fea0003900000 */
[----:B------:R-:W2:Y:S02]  /*a070*/  @!P1 SYNCS.PHASECHK.TRANS64 P1, [R0+URZ+0x100], R5 ;  /* 0x00010005000095a7 */ /* 0x000ea400080210ff */
[----:B--2---:R-:W-:Y:S05]  /*a080*/  @!P1 BRA `(.L_x_95) ;  /* 0xfffffffc00f09947 */ /* 0x004fea000383ffff */
[----:B------:R-:W-:Y:S05]  /*a090*/  BRA `(.L_x_94) ;  /* 0xffffffd400c47947 */ /* 0x000fea000383ffff */
.L_x_97:
[----:B------:R1:W1:Y:S02]  /*a0a0*/  SYNCS.PHASECHK.TRANS64.TRYWAIT P1, [R86+URZ+0x150], R3 ;  /* 0x00015003560075a7 */ /* 0x00026400080211ff */
[----:B-1----:R-:W-:Y:S05]  /*a0b0*/  @!P1 NANOSLEEP.SYNCS 0x989680 ;  /* 0x009896800000995d */ /* 0x002fea0003900000 */
[----:B------:R-:W1:Y:S02]  /*a0c0*/  @!P1 SYNCS.PHASECHK.TRANS64 P1, [R86+URZ+0x150], R3 ;  /* 0x00015003560095a7 */ /* 0x000e6400080210ff */
[----:B-1----:R-:W-:Y:S05]  /*a0d0*/  @!P1 BRA `(.L_x_97) ;  /* 0xfffffffc00f09947 */ /* 0x002fea000383ffff */
[----:B------:R-:W-:Y:S05]  /*a0e0*/  BRA `(.L_x_96) ;  /* 0xffffffd400f47947 */ /* 0x000fea000383ffff */
.L_x_108:
[----:B--2---:R2:W3:Y:S02]  /*a0f0*/  SYNCS.PHASECHK.TRANS64.TRYWAIT P1, [R3+URZ+0x100], R4 ;  /* 0x00010004030075a7 */ /* 0x0044e400080211ff */
[----:B---3--:R-:W-:Y:S05]  /*a100*/  @!P1 NANOSLEEP.SYNCS 0x989680 ;  /* 0x009896800000995d */ /* 0x008fea0003900000 */
[----:B------:R-:W3:Y:S02]  /*a110*/  @!P1 SYNCS.PHASECHK.TRANS64 P1, [R3+URZ+0x100], R4 ;  /* 0x00010004030095a7 */ /* 0x000ee400080210ff */
[----:B---3--:R-:W-:Y:S05]  /*a120*/  @!P1 BRA `(.L_x_108) ;  /* 0xfffffffc00f09947 */ /* 0x008fea000383ffff */
[----:B------:R-:W-:Y:S05]  /*a130*/  BRA `(.L_x_107) ;  /* 0xffffffe000f87947 */ /* 0x000fea000383ffff */
        .weak           $__internal_0_$__cuda_sm10x_tcgen05_guardrail_trap_col_being_dealloced_not_returned_by_alloc
        .type           $__internal_0_$__cuda_sm10x_tcgen05_guardrail_trap_col_being_dealloced_not_returned_by_alloc,@function
        .size           $__internal_0_$__cuda_sm10x_tcgen05_guardrail_trap_col_being_dealloced_not_returned_by_alloc,($__internal_1_$__cuda_sm10x_tcgen05_guardrail_trap_phase_invalid_during_alloc - $__internal_0_$__cuda_sm10x_tcgen05_guardrail_trap_col_being_dealloced_not_returned_by_alloc)
$__internal_0_$__cuda_sm10x_tcgen05_guardrail_trap_col_being_dealloced_not_returned_by_alloc:
[----:B------:R-:W-:Y:S05]  /*a140*/  BPT.TRAP 0x1 ;  /* 0x000000040000795c */ /* 0x000fea0000300000 */
[----:B------:R-:W-:-:S04]  /*a150*/  MOV R3, 0x0 ;  /* 0x0000000000037802 */ /* 0x000fc80000000f00 */
[----:B------:R-:W-:Y:S05]  /*a160*/  RET.REL.NODEC R2 `(_ZN7cutlass13device_kernelINS_4conv6kernel13ConvUniversalINS1_16ConvProblemShapeILNS1_8OperatorE2ELi3EEENS1_10collective14CollectiveConvINS1_47MainloopSm100TmaUmmaWarpSpecializedImplicitGemmILS5_2ELi16ELi3ELi1ELi2EN4cute5tupleIJNSA_1CILi1EEESD_SD_EEEEENSB_IJNSC_ILi128EEENSB_IJNSC_ILi64EEEEEENSB_IJNSC_ILi32EEEEEEEEENS_6half_tESM_NSA_8TiledMMAINSA_8MMA_AtomIJNSA_20SM100_MMA_F16BF16_SSISM_SM_fLi128ELi64ELNSA_4UMMA5MajorE1ELSR_1ELNSQ_7ScaleInE0ELSS_0EEEEEENSA_6LayoutISE_NSB_IJNSC_ILi0EEESW_SW_EEEEENSB_IJNSA_10UnderscoreESZ_SZ_EEEEENS7_6detail27Sm100ImplicitGemmTileTraitsINSA_13SM90_TMA_LOADENSA_14ComposedLayoutINSA_7SwizzleILi3ELi4ELi3EEENSA_18smem_ptr_flag_bitsILi16EEENSV_INSB_IJSH_NSC_ILi8EEEEEENSB_IJSD_SH_EEEEEEEvEENS13_INSA_20SM90_TMA_LOAD_IM2COLES1E_vEEEENS_8epilogue10collective18CollectiveEpilogueINS1J_23Sm100TmaWarpSpecializedILi3ELi2ELi32ELb1ELb0EEEJSL_NSB_IJNSV_ISG_SD_EENSV_ISJ_SD_EEEEESM_NSB_IJlNSB_IJSD_lllEEESW_EEESM_S1S_NS1J_6fusion15FusionCallbacksIS1N_NS1T_17LinearCombinationISM_fSM_fLNS_15FloatRoundStyleE2EEESL_S1Q_JEEENSA_5SM1004TMEM4LOAD26SM100_TMEM_LOAD_32dp32b32xES14_NS15_INS16_ILi2ELi4ELi3EEES19_NSV_INSB_IJS1A_SJ_EEENSB_IJSJ_SD_EEEEEEENSA_39AutoVectorizingCopyWithAssumedAlignmentILi128EEENSA_14SM90_TMA_STOREES27_S29_S29_EEEvvEEEEvNT_6ParamsE) ;  /* 0xffffff5c02a47950 */ /* 0x000fea0003c3ffff */
        .weak           $__internal_1_$__cuda_sm10x_tcgen05_guardrail_trap_phase_invalid_during_alloc
        .type           $__internal_1_$__cuda_sm10x_tcgen05_guardrail_trap_phase_invalid_during_alloc,@function
        .size           $__internal_1_$__cuda_sm10x_tcgen05_guardrail_trap_phase_invalid_during_alloc,($__internal_2_$__cuda_sm10x_tcgen05_guardrail_trap_unallocated_columns_being_dealloced - $__internal_1_$__cuda_sm10x_tcgen05_guardrail_trap_phase_invalid_during_alloc)
$__internal_1_$__cuda_sm10x_tcgen05_guardrail_trap_phase_invalid_during_alloc:
[----:B------:R-:W-:Y:S05]  /*a170*/  BPT.TRAP 0x1 ;  /* 0x000000040000795c */ /* 0x000fea0000300000 */
[----:B------:R-:W-:-:S04]  /*a180*/  HFMA2 R3, -RZ, RZ, 0, 0 ;  /* 0x00000000ff037431 */ /* 0x000fc800000001ff */
[----:B------:R-:W-:Y:S05]  /*a190*/  RET.REL.NODEC R2 `(_ZN7cutlass13device_kernelINS_4conv6kernel13ConvUniversalINS1_16ConvProblemShapeILNS1_8OperatorE2ELi3EEENS1_10collective14CollectiveConvINS1_47MainloopSm100TmaUmmaWarpSpecializedImplicitGemmILS5_2ELi16ELi3ELi1ELi2EN4cute5tupleIJNSA_1CILi1EEESD_SD_EEEEENSB_IJNSC_ILi128EEENSB_IJNSC_ILi64EEEEEENSB_IJNSC_ILi32EEEEEEEEENS_6half_tESM_NSA_8TiledMMAINSA_8MMA_AtomIJNSA_20SM100_MMA_F16BF16_SSISM_SM_fLi128ELi64ELNSA_4UMMA5MajorE1ELSR_1ELNSQ_7ScaleInE0ELSS_0EEEEEENSA_6LayoutISE_NSB_IJNSC_ILi0EEESW_SW_EEEEENSB_IJNSA_10UnderscoreESZ_SZ_EEEEENS7_6detail27Sm100ImplicitGemmTileTraitsINSA_13SM90_TMA_LOADENSA_14ComposedLayoutINSA_7SwizzleILi3ELi4ELi3EEENSA_18smem_ptr_flag_bitsILi16EEENSV_INSB_IJSH_NSC_ILi8EEEEEENSB_IJSD_SH_EEEEEEEvEENS13_INSA_20SM90_TMA_LOAD_IM2COLES1E_vEEEENS_8epilogue10collective18CollectiveEpilogueINS1J_23Sm100TmaWarpSpecializedILi3ELi2ELi32ELb1ELb0EEEJSL_NSB_IJNSV_ISG_SD_EENSV_ISJ_SD_EEEEESM_NSB_IJlNSB_IJSD_lllEEESW_EEESM_S1S_NS1J_6fusion15FusionCallbacksIS1N_NS1T_17LinearCombinationISM_fSM_fLNS_15FloatRoundStyleE2EEESL_S1Q_JEEENSA_5SM1004TMEM4LOAD26SM100_TMEM_LOAD_32dp32b32xES14_NS15_INS16_ILi2ELi4ELi3EEES19_NSV_INSB_IJS1A_SJ_EEENSB_IJSJ_SD_EEEEEEENSA_39AutoVectorizingCopyWithAssumedAlignmentILi128EEENSA_14SM90_TMA_STOREES27_S29_S29_EEEvvEEEEvNT_6ParamsE) ;  /* 0xffffff5c02987950 */ /* 0x000fea0003c3ffff */
        .weak           $__internal_2_$__cuda_sm10x_tcgen05_guardrail_trap_unallocated_columns_being_dealloced
        .type           $__internal_2_$__cuda_sm10x_tcgen05_guardrail_trap_unallocated_columns_being_dealloced,@function
        .size           $__internal_2_$__cuda_sm10x_tcgen05_guardrail_trap_unallocated_columns_being_dealloced,(.L_x_180 - $__internal_2_$__cuda_sm10x_tcgen05_guardrail_trap_unallocated_columns_being_dealloced)
$__internal_2_$__cuda_sm10x_tcgen05_guardrail_trap_unallocated_columns_being_dealloced:
[----:B------:R-:W-:Y:S05]  /*a1a0*/  BPT.TRAP 0x1 ;  /* 0x000000040000795c */ /* 0x000fea0000300000 */
[----:B------:R-:W-:-:S04]  /*a1b0*/  MOV R3, 0x0 ;  /* 0x0000000000037802 */ /* 0x000fc80000000f00 */
[----:B------:R-:W-:Y:S05]  /*a1c0*/  RET.REL.NODEC R2 `(_ZN7cutlass13device_kernelINS_4conv6kernel13ConvUniversalINS1_16ConvProblemShapeILNS1_8OperatorE2ELi3EEENS1_10collective14CollectiveConvINS1_47MainloopSm100TmaUmmaWarpSpecializedImplicitGemmILS5_2ELi16ELi3ELi1ELi2EN4cute5tupleIJNSA_1CILi1EEESD_SD_EEEEENSB_IJNSC_ILi128EEENSB_IJNSC_ILi64EEEEEENSB_IJNSC_ILi32EEEEEEEEENS_6half_tESM_NSA_8TiledMMAINSA_8MMA_AtomIJNSA_20SM100_MMA_F16BF16_SSISM_SM_fLi128ELi64ELNSA_4UMMA5MajorE1ELSR_1ELNSQ_7ScaleInE0ELSS_0EEEEEENSA_6LayoutISE_NSB_IJNSC_ILi0EEESW_SW_EEEEENSB_IJNSA_10UnderscoreESZ_SZ_EEEEENS7_6detail27Sm100ImplicitGemmTileTraitsINSA_13SM90_TMA_LOADENSA_14ComposedLayoutINSA_7SwizzleILi3ELi4ELi3EEENSA_18smem_ptr_flag_bitsILi16EEENSV_INSB_IJSH_NSC_ILi8EEEEEENSB_IJSD_SH_EEEEEEEvEENS13_INSA_20SM90_TMA_LOAD_IM2COLES1E_vEEEENS_8epilogue10collective18CollectiveEpilogueINS1J_23Sm100TmaWarpSpecializedILi3ELi2ELi32ELb1ELb0EEEJSL_NSB_IJNSV_ISG_SD_EENSV_ISJ_SD_EEEEESM_NSB_IJlNSB_IJSD_lllEEESW_EEESM_S1S_NS1J_6fusion15FusionCallbacksIS1N_NS1T_17LinearCombinationISM_fSM_fLNS_15FloatRoundStyleE2EEESL_S1Q_JEEENSA_5SM1004TMEM4LOAD26SM100_TMEM_LOAD_32dp32b32xES14_NS15_INS16_ILi2ELi4ELi3EEES19_NSV_INSB_IJS1A_SJ_EEENSB_IJSJ_SD_EEEEEEENSA_39AutoVectorizingCopyWithAssumedAlignmentILi128EEENSA_14SM90_TMA_STOREES27_S29_S29_EEEvvEEEEvNT_6ParamsE) ;  /* 0xffffff5c028c7950 */ /* 0x000fea0003c3ffff */
.L_x_179:
[----:B------:R-:W-:-:S00]  /*a1d0*/  BRA `(.L_x_179) ;  /* 0xfffffffc00fc7947 */ /* 0x000fc0000383ffff */
[----:B------:R-:W-:-:S00]  /*a1e0*/  NOP ;  /* 0x0000000000007918 */ /* 0x000fc00000000000 */
        /* <DEDUP_REMOVED lines=9> */
.L_x_180:


//--------------------- .nv.global.init           --------------------------
	.section	.nv.global.init,"aw",@progbits
.nv.global.init:
	.type		$str$29,@object
	.size		$str$29,($str$30 - $str$29)
$str$29:
        /*0000*/ 	.byte	0x28, 0x61, 0x64, 0x64, 0x72, 0x65, 0x73, 0x73, 0x20, 0x26, 0x20, 0x6d, 0x61, 0x73, 0x6b, 0x29
        /*0010*/ 	.byte	0x20, 0x3d, 0x3d, 0x20, 0x30, 0x00
	.type		$str$30,@object
	.size		$str$30,($str$28 - $str$30)
$str$30:
        /*0016*/ 	.byte	0x2f, 0x74, 0x6d, 0x70, 0x2f, 0x63, 0x75, 0x74, 0x6c, 0x61, 0x73, 0x73, 0x5f, 0x73, 0x77, 0x65
        /*0026*/ 	.byte	0x65, 0x70, 0x5f, 0x73, 0x72, 0x63, 0x2f, 0x69, 0x6e, 0x63, 0x6c, 0x75, 0x64, 0x65, 0x2f, 0x63
        /*0036*/ 	.byte	0x75, 0x74, 0x65, 0x2f, 0x70, 0x6f, 0x69, 0x6e, 0x74, 0x65, 0x72, 0x5f, 0x66, 0x6c, 0x61, 0x67
        /*0046*/ 	.byte	0x67, 0x65, 0x64, 0x2e, 0x68, 0x70, 0x70, 0x00
	.type		$str$28,@object
	.size		$str$28,($str$27 - $str$28)
$str$28:
        /*004e*/ 	.byte	0x2f, 0x74, 0x6d, 0x70, 0x2f, 0x63, 0x75, 0x74, 0x6c, 0x61, 0x73, 0x73, 0x5f, 0x73, 0x77, 0x65
        /*005e*/ 	.byte	0x65, 0x70, 0x5f, 0x73, 0x72, 0x63, 0x2f, 0x69, 0x6e, 0x63, 0x6c, 0x75, 0x64, 0x65, 0x2f, 0x63
        /*006e*/ 	.byte	0x75, 0x74, 0x65, 0x2f, 0x61, 0x74, 0x6f, 0x6d, 0x2f, 0x63, 0x6f, 0x70, 0x79, 0x5f, 0x74, 0x72
        /*007e*/ 	.byte	0x61, 0x69, 0x74, 0x73, 0x5f, 0x73, 0x6d, 0x31, 0x30, 0x30, 0x2e, 0x68, 0x70, 0x70, 0x00
	.type		$str$27,@object
	.size		$str$27,(__unnamed_1 - $str$27)
$str$27:
        /*008d*/ 	.byte	0x28, 0x28, 0x75, 0x69, 0x6e, 0x74, 0x33, 0x32, 0x5f, 0x74, 0x28, 0x74, 0x68, 0x72, 0x65, 0x61
        /*009d*/ 	.byte	0x64, 0x49, 0x64, 0x78, 0x2e, 0x78, 0x29, 0x20, 0x2f, 0x20, 0x33, 0x32, 0x29, 0x20, 0x25, 0x20
        /*00ad*/ 	.byte	0x34, 0x29, 0x20, 0x3d, 0x3d, 0x20, 0x28, 0x28, 0x28, 0x74, 0x6d, 0x65, 0x6d, 0x5f, 0x61, 0x64
        /*00bd*/ 	.byte	0x64, 0x72, 0x20, 0x3e, 0x3e, 0x20, 0x31, 0x36, 0x29, 0x20, 0x2f, 0x20, 0x33, 0x32, 0x29, 0x20
        /*00cd*/ 	.byte	0x25, 0x20, 0x34, 0x29, 0x00
	.type		__unnamed_1,@object
	.size		__unnamed_1,(__unnamed_2 - __unnamed_1)
__unnamed_1:
        /*00d2*/ 	.byte	0x61, 0x75, 0x74, 0x6f, 0x20, 0x63, 0x75, 0x74, 0x65, 0x3a, 0x3a, 0x61, 0x73, 0x5f, 0x70, 0x6f
        /* <DEDUP_REMOVED lines=24> */
        /*0262*/ 	.byte	0x3e, 0x3e, 0x3e, 0x3e, 0x5d, 0x00
	.type		__unnamed_2,@object
	.size		__unnamed_2,(.L_2 - __unnamed_2)
__unnamed_2:
        /* <DEDUP_REMOVED lines=42> */
        /*0508*/ 	.byte	0x3e, 0x3e, 0x5d, 0x00
.L_2:


//--------------------- .nv.shared._ZN7cutlass13device_kernelINS_4conv6kernel13ConvUniversalINS1_16ConvProblemShapeILNS1_8OperatorE2ELi3EEENS1_10collective14CollectiveConvINS1_47MainloopSm100TmaUmmaWarpSpecializedImplicitGemmILS5_2ELi16ELi3ELi1ELi2EN4cute5tupleIJNSA_1CILi1EEESD_SD_EEEEENSB_IJNSC_ILi128EEENSB_IJNSC_ILi64EEEEEENSB_IJNSC_ILi32EEEEEEEEENS_6half_tESM_NSA_8TiledMMAINSA_8MMA_AtomIJNSA_20SM100_MMA_F16BF16_SSISM_SM_fLi128ELi64ELNSA_4UMMA5MajorE1ELSR_1ELNSQ_7ScaleInE0ELSS_0EEEEEENSA_6LayoutISE_NSB_IJNSC_ILi0EEESW_SW_EEEEENSB_IJNSA_10UnderscoreESZ_SZ_EEEEENS7_6detail27Sm100ImplicitGemmTileTraitsINSA_13SM90_TMA_LOADENSA_14ComposedLayoutINSA_7SwizzleILi3ELi4ELi3EEENSA_18smem_ptr_flag_bitsILi16EEENSV_INSB_IJSH_NSC_ILi8EEEEEENSB_IJSD_SH_EEEEEEEvEENS13_INSA_20SM90_TMA_LOAD_IM2COLES1E_vEEEENS_8epilogue10collective18CollectiveEpilogueINS1J_23Sm100TmaWarpSpecializedILi3ELi2ELi32ELb1ELb0EEEJSL_NSB_IJNSV_ISG_SD_EENSV_ISJ_SD_EEEEESM_NSB_IJlNSB_IJSD_lllEEESW_EEESM_S1S_NS1J_6fusion15FusionCallbacksIS1N_NS1T_17LinearCombinationISM_fSM_fLNS_15FloatRoundStyleE2EEESL_S1Q_JEEENSA_5SM1004TMEM4LOAD26SM100_TMEM_LOAD_32dp32b32xES14_NS15_INS16_ILi2ELi4ELi3EEES19_NSV_INSB_IJS1A_SJ_EEENSB_IJSJ_SD_EEEEEEENSA_39AutoVectorizingCopyWithAssumedAlignmentILi128EEENSA_14SM90_TMA_STOREES27_S29_S29_EEEvvEEEEvNT_6ParamsE --------------------------
	.section	.nv.shared._ZN7cutlass13device_kernelINS_4conv6kernel13ConvUniversalINS1_16ConvProblemShapeILNS1_8OperatorE2ELi3EEENS1_10collective14CollectiveConvINS1_47MainloopSm100TmaUmmaWarpSpecializedImplicitGemmILS5_2ELi16ELi3ELi1ELi2EN4cute5tupleIJNSA_1CILi1EEESD_SD_EEEEENSB_IJNSC_ILi128EEENSB_IJNSC_ILi64EEEEEENSB_IJNSC_ILi32EEEEEEEEENS_6half_tESM_NSA_8TiledMMAINSA_8MMA_AtomIJNSA_20SM100_MMA_F16BF16_SSISM_SM_fLi128ELi64ELNSA_4UMMA5MajorE1ELSR_1ELNSQ_7ScaleInE0ELSS_0EEEEEENSA_6LayoutISE_NSB_IJNSC_ILi0EEESW_SW_EEEEENSB_IJNSA_10UnderscoreESZ_SZ_EEEEENS7_6detail27Sm100ImplicitGemmTileTraitsINSA_13SM90_TMA_LOADENSA_14ComposedLayoutINSA_7SwizzleILi3ELi4ELi3EEENSA_18smem_ptr_flag_bitsILi16EEENSV_INSB_IJSH_NSC_ILi8EEEEEENSB_IJSD_SH_EEEEEEEvEENS13_INSA_20SM90_TMA_LOAD_IM2COLES1E_vEEEENS_8epilogue10collective18CollectiveEpilogueINS1J_23Sm100TmaWarpSpecializedILi3ELi2ELi32ELb1ELb0EEEJSL_NSB_IJNSV_ISG_SD_EENSV_ISJ_SD_EEEEESM_NSB_IJlNSB_IJSD_lllEEESW_EEESM_S1S_NS1J_6fusion15FusionCallbacksIS1N_NS1T_17LinearCombinationISM_fSM_fLNS_15FloatRoundStyleE2EEESL_S1Q_JEEENSA_5SM1004TMEM4LOAD26SM100_TMEM_LOAD_32dp32b32xES14_NS15_INS16_ILi2ELi4ELi3EEES19_NSV_INSB_IJS1A_SJ_EEENSB_IJSJ_SD_EEEEEEENSA_39AutoVectorizingCopyWithAssumedAlignmentILi128EEENSA_14SM90_TMA_STOREES27_S29_S29_EEEvvEEEEvNT_6ParamsE,"aw",@nobits
	.sectionflags	@""
	.align	16
	.zero		1024


//--------------------- .nv.shared.reserved.0     --------------------------
	.section	.nv.shared.reserved.0,"aw",@nobits
	.weak		__nv_reservedSMEM_offset_0_alias
	.size		__nv_reservedSMEM_offset_0_alias, 0, 64
	.other		__nv_reservedSMEM_offset_0_alias,@"STO_CUDA_RESERVED_SHARED STV_DEFAULT"
__nv_reservedSMEM_offset_0_alias:
	.zero		0
.nv.shared.reserved.0:
	.zero		64
	.weak		__nv_reservedSMEM_tcgen05_partition
	.type		__nv_reservedSMEM_tcgen05_partition,@object
	.size		__nv_reservedSMEM_tcgen05_partition,(.L_0 - __nv_reservedSMEM_tcgen05_partition)
__nv_reservedSMEM_tcgen05_partition:
	.zero		32
.L_0:


//--------------------- .nv.global                --------------------------
	.section	.nv.global,"aw",@nobits
.nv.global:
	.type		_ZN39_INTERNAL_14ba5f54_4_k_cu_08c9b03f_31264cute1_E,@object
	.size		_ZN39_INTERNAL_14ba5f54_4_k_cu_08c9b03f_31264cute1_E,(_ZN39_INTERNAL_14ba5f54_4_k_cu_08c9b03f_31264cuda3std3__45__cpo6cbeginE - _ZN39_INTERNAL_14ba5f54_4_k_cu_08c9b03f_31264cute1_E)
_ZN39_INTERNAL_14ba5f54_4_k_cu_08c9b03f_31264cute1_E:
	.zero		1
	.type		_ZN39_INTERNAL_14ba5f54_4_k_cu_08c9b03f_31264cuda3std3__45__cpo6cbeginE,@object
	.size		_ZN39_INTERNAL_14ba5f54_4_k_cu_08c9b03f_31264cuda3std3__45__cpo6cbeginE,(_ZN39_INTERNAL_14ba5f54_4_k_cu_08c9b03f_31264cuda3std3__48in_placeE - _ZN39_INTERNAL_14ba5f54_4_k_cu_08c9b03f_31264cuda3std3__45__cpo6cbeginE)
_ZN39_INTERNAL_14ba5f54_4_k_cu_08c9b03f_31264cuda3std3__45__cpo6cbeginE:
	.zero		1
	.type		_ZN39_INTERNAL_14ba5f54_4_k_cu_08c9b03f_31264cuda3std3__48in_placeE,@object
	.size		_ZN39_INTERNAL_14ba5f54_4_k_cu_08c9b03f_31264cuda3std3__48in_placeE,(_ZN39_INTERNAL_14ba5f54_4_k_cu_08c9b03f_31264cuda3std6ranges3__45__cpo9iter_moveE - _ZN39_INTERNAL_14ba5f54_4_k_cu_08c9b03f_31264cuda3std3__48in_placeE)
_ZN39_INTERNAL_14ba5f54_4_k_cu_08c9b03f_31264cuda3std3__48in_placeE:
	.zero		1
	.type		_ZN39_INTERNAL_14ba5f54_4_k_cu_08c9b03f_31264cuda3std6ranges3__45__cpo9iter_moveE,@object
	.size		_ZN39_INTERNAL_14ba5f54_4_k_cu_08c9b03f_31264cuda3std6ranges3__45__cpo9iter_moveE,(_ZN39_INTERNAL_14ba5f54_4_k_cu_08c9b03f_31264cuda3std3__45__cpo5beginE - _ZN39_INTERNAL_14ba5f54_4_k_cu_08c9b03f_31264cuda3std6ranges3__45__cpo9iter_moveE)
_ZN39_INTERNAL_14ba5f54_4_k_cu_08c9b03f_31264cuda3std6ranges3__45__cpo9iter_moveE:
	.zero		1
	.type		_ZN39_INTERNAL_14ba5f54_4_k_cu_08c9b03f_31264cuda3std3__45__cpo5beginE,@object
	.size		_ZN39_INTERNAL_14ba5f54_4_k_cu_08c9b03f_31264cuda3std3__45__cpo5beginE,(_ZN39_INTERNAL_14ba5f54_4_k_cu_08c9b03f_31264cuda3std3__441_GLOBAL__N__14ba5f54_4_k_cu_08c9b03f_31266ignoreE - _ZN39_INTERNAL_14ba5f54_4_k_cu_08c9b03f_31264cuda3std3__45__cpo5beginE)
_ZN39_INTERNAL_14ba5f54_4_k_cu_08c9b03f_31264cuda3std3__45__cpo5beginE:
	.zero		1
	.type		_ZN39_INTERNAL_14ba5f54_4_k_cu_08c9b03f_31264cuda3std3__441_GLOBAL__N__14ba5f54_4_k_cu_08c9b03f_31266ignoreE,@object
	.size		_ZN39_INTERNAL_14ba5f54_4_k_cu_08c9b03f_31264cuda3std3__441_GLOBAL__N__14ba5f54_4_k_cu_08c9b03f_31266ignoreE,(_ZN39_INTERNAL_14ba5f54_4_k_cu_08c9b03f_31264cute7productE - _ZN39_INTERNAL_14ba5f54_4_k_cu_08c9b03f_31264cuda3std3__441_GLOBAL__N__14ba5f54_4_k_cu_08c9b03f_31266ignoreE)
_ZN39_INTERNAL_14ba5f54_4_k_cu_08c9b03f_31264cuda3std3__441_GLOBAL__N__14ba5f54_4_k_cu_08c9b03f_31266ignoreE:
	.zero		1
	.type		_ZN39_INTERNAL_14ba5f54_4_k_cu_08c9b03f_31264cute7productE,@object
	.size		_ZN39_INTERNAL_14ba5f54_4_k_cu_08c9b03f_31264cute7productE,(_ZN39_INTERNAL_14ba5f54_4_k_cu_08c9b03f_31264cuda3std3__45__cpo3endE - _ZN39_INTERNAL_14ba5f54_4_k_cu_08c9b03f_31264cute7productE)
_ZN39_INTERNAL_14ba5f54_4_k_cu_08c9b03f_31264cute7productE:
	.zero		1
	.type		_ZN39_INTERNAL_14ba5f54_4_k_cu_08c9b03f_31264cuda3std3__45__cpo3endE,@object
	.size		_ZN39_INTERNAL_14ba5f54_4_k_cu_08c9b03f_31264cuda3std3__45__cpo3endE,(_ZN39_INTERNAL_14ba5f54_4_k_cu_08c9b03f_31264cuda3std3__419piecewise_constructE - _ZN39_INTERNAL_14ba5f54_4_k_cu_08c9b03f_31264cuda3std3__45__cpo3endE)
_ZN39_INTERNAL_14ba5f54_4_k_cu_08c9b03f_31264cuda3std3__45__cpo3endE:
	.zero		1
	.type		_ZN39_INTERNAL_14ba5f54_4_k_cu_08c9b03f_31264cuda3std3__419piecewise_constructE,@object
	.size		_ZN39_INTERNAL_14ba5f54_4_k_cu_08c9b03f_31264cuda3std3__419piecewise_constructE,(_ZN39_INTERNAL_14ba5f54_4_k_cu_08c9b03f_31264cuda3std3__45__cpo4cendE - _ZN39_INTERNAL_14ba5f54_4_k_cu_08c9b03f_31264cuda3std3__419piecewise_constructE)
_ZN39_INTERNAL_14ba5f54_4_k_cu_08c9b03f_31264cuda3std3__419piecewise_constructE:
	.zero		1
	.type		_ZN39_INTERNAL_14ba5f54_4_k_cu_08c9b03f_31264cuda3std3__45__cpo4cendE,@object
	.size		_ZN39_INTERNAL_14ba5f54_4_k_cu_08c9b03f_31264cuda3std3__45__cpo4cendE,(_ZN39_INTERNAL_14ba5f54_4_k_cu_08c9b03f_31264cuda3std6ranges3__45__cpo4swapE - _ZN39_INTERNAL_14ba5f54_4_k_cu_08c9b03f_31264cuda3std3__45__cpo4cendE)
_ZN39_INTERNAL_14ba5f54_4_k_cu_08c9b03f_31264cuda3std3__45__cpo4cendE:
	.zero		1
	.type		_ZN39_INTERNAL_14ba5f54_4_k_cu_08c9b03f_31264cuda3std6ranges3__45__cpo4swapE,@object
	.size		_ZN39_INTERNAL_14ba5f54_4_k_cu_08c9b03f_31264cuda3std6ranges3__45__cpo4swapE,(.L_10 - _ZN39_INTERNAL_14ba5f54_4_k_cu_08c9b03f_31264cuda3std6ranges3__45__cpo4swapE)
_ZN39_INTERNAL_14ba5f54_4_k_cu_08c9b03f_31264cuda3std6ranges3__45__cpo4swapE:
	.zero		1
.L_10:


//--------------------- .nv.constant0._ZN7cutlass13device_kernelINS_4conv6kernel13ConvUniversalINS1_16ConvProblemShapeILNS1_8OperatorE2ELi3EEENS1_10collective14CollectiveConvINS1_47MainloopSm100TmaUmmaWarpSpecializedImplicitGemmILS5_2ELi16ELi3ELi1ELi2EN4cute5tupleIJNSA_1CILi1EEESD_SD_EEEEENSB_IJNSC_ILi128EEENSB_IJNSC_ILi64EEEEEENSB_IJNSC_ILi32EEEEEEEEENS_6half_tESM_NSA_8TiledMMAINSA_8MMA_AtomIJNSA_20SM100_MMA_F16BF16_SSISM_SM_fLi128ELi64ELNSA_4UMMA5MajorE1ELSR_1ELNSQ_7ScaleInE0ELSS_0EEEEEENSA_6LayoutISE_NSB_IJNSC_ILi0EEESW_SW_EEEEENSB_IJNSA_10UnderscoreESZ_SZ_EEEEENS7_6detail27Sm100ImplicitGemmTileTraitsINSA_13SM90_TMA_LOADENSA_14ComposedLayoutINSA_7SwizzleILi3ELi4ELi3EEENSA_18smem_ptr_flag_bitsILi16EEENSV_INSB_IJSH_NSC_ILi8EEEEEENSB_IJSD_SH_EEEEEEEvEENS13_INSA_20SM90_TMA_LOAD_IM2COLES1E_vEEEENS_8epilogue10collective18CollectiveEpilogueINS1J_23Sm100TmaWarpSpecializedILi3ELi2ELi32ELb1ELb0EEEJSL_NSB_IJNSV_ISG_SD_EENSV_ISJ_SD_EEEEESM_NSB_IJlNSB_IJSD_lllEEESW_EEESM_S1S_NS1J_6fusion15FusionCallbacksIS1N_NS1T_17LinearCombinationISM_fSM_fLNS_15FloatRoundStyleE2EEESL_S1Q_JEEENSA_5SM1004TMEM4LOAD26SM100_TMEM_LOAD_32dp32b32xES14_NS15_INS16_ILi2ELi4ELi3EEES19_NSV_INSB_IJS1A_SJ_EEENSB_IJSJ_SD_EEEEEEENSA_39AutoVectorizingCopyWithAssumedAlignmentILi128EEENSA_14SM90_TMA_STOREES27_S29_S29_EEEvvEEEEvNT_6ParamsE --------------------------
	.section	.nv.constant0._ZN7cutlass13device_kernelINS_4conv6kernel13ConvUniversalINS1_16ConvProblemShapeILNS1_8OperatorE2ELi3EEENS1_10collective14CollectiveConvINS1_47MainloopSm100TmaUmmaWarpSpecializedImplicitGemmILS5_2ELi16ELi3ELi1ELi2EN4cute5tupleIJNSA_1CILi1EEESD_SD_EEEEENSB_IJNSC_ILi128EEENSB_IJNSC_ILi64EEEEEENSB_IJNSC_ILi32EEEEEEEEENS_6half_tESM_NSA_8TiledMMAINSA_8MMA_AtomIJNSA_20SM100_MMA_F16BF16_SSISM_SM_fLi128ELi64ELNSA_4UMMA5MajorE1ELSR_1ELNSQ_7ScaleInE0ELSS_0EEEEEENSA_6LayoutISE_NSB_IJNSC_ILi0EEESW_SW_EEEEENSB_IJNSA_10UnderscoreESZ_SZ_EEEEENS7_6detail27Sm100ImplicitGemmTileTraitsINSA_13SM90_TMA_LOADENSA_14ComposedLayoutINSA_7SwizzleILi3ELi4ELi3EEENSA_18smem_ptr_flag_bitsILi16EEENSV_INSB_IJSH_NSC_ILi8EEEEEENSB_IJSD_SH_EEEEEEEvEENS13_INSA_20SM90_TMA_LOAD_IM2COLES1E_vEEEENS_8epilogue10collective18CollectiveEpilogueINS1J_23Sm100TmaWarpSpecializedILi3ELi2ELi32ELb1ELb0EEEJSL_NSB_IJNSV_ISG_SD_EENSV_ISJ_SD_EEEEESM_NSB_IJlNSB_IJSD_lllEEESW_EEESM_S1S_NS1J_6fusion15FusionCallbacksIS1N_NS1T_17LinearCombinationISM_fSM_fLNS_15FloatRoundStyleE2EEESL_S1Q_JEEENSA_5SM1004TMEM4LOAD26SM100_TMEM_LOAD_32dp32b32xES14_NS15_INS16_ILi2ELi4ELi3EEES19_NSV_INSB_IJS1A_SJ_EEENSB_IJSJ_SD_EEEEEEENSA_39AutoVectorizingCopyWithAssumedAlignmentILi128EEENSA_14SM90_TMA_STOREES27_S29_S29_EEEvvEEEEvNT_6ParamsE,"a",@progbits
	.sectionflags	@""
	.align	4
.nv.constant0._ZN7cutlass13device_kernelINS_4conv6kernel13ConvUniversalINS1_16ConvProblemShapeILNS1_8OperatorE2ELi3EEENS1_10collective14CollectiveConvINS1_47MainloopSm100TmaUmmaWarpSpecializedImplicitGemmILS5_2ELi16ELi3ELi1ELi2EN4cute5tupleIJNSA_1CILi1EEESD_SD_EEEEENSB_IJNSC_ILi128EEENSB_IJNSC_ILi64EEEEEENSB_IJNSC_ILi32EEEEEEEEENS_6half_tESM_NSA_8TiledMMAINSA_8MMA_AtomIJNSA_20SM100_MMA_F16BF16_SSISM_SM_fLi128ELi64ELNSA_4UMMA5MajorE1ELSR_1ELNSQ_7ScaleInE0ELSS_0EEEEEENSA_6LayoutISE_NSB_IJNSC_ILi0EEESW_SW_EEEEENSB_IJNSA_10UnderscoreESZ_SZ_EEEEENS7_6detail27Sm100ImplicitGemmTileTraitsINSA_13SM90_TMA_LOADENSA_14ComposedLayoutINSA_7SwizzleILi3ELi4ELi3EEENSA_18smem_ptr_flag_bitsILi16EEENSV_INSB_IJSH_NSC_ILi8EEEEEENSB_IJSD_SH_EEEEEEEvEENS13_INSA_20SM90_TMA_LOAD_IM2COLES1E_vEEEENS_8epilogue10collective18CollectiveEpilogueINS1J_23Sm100TmaWarpSpecializedILi3ELi2ELi32ELb1ELb0EEEJSL_NSB_IJNSV_ISG_SD_EENSV_ISJ_SD_EEEEESM_NSB_IJlNSB_IJSD_lllEEESW_EEESM_S1S_NS1J_6fusion15FusionCallbacksIS1N_NS1T_17LinearCombinationISM_fSM_fLNS_15FloatRoundStyleE2EEESL_S1Q_JEEENSA_5SM1004TMEM4LOAD26SM100_TMEM_LOAD_32dp32b32xES14_NS15_INS16_ILi2ELi4ELi3EEES19_NSV_INSB_IJS1A_SJ_EEENSB_IJSJ_SD_EEEEEEENSA_39AutoVectorizingCopyWithAssumedAlignmentILi128EEENSA_14SM90_TMA_STOREES27_S29_S29_EEEvvEEEEvNT_6ParamsE:
	.zero		3200


//--------------------- SYMBOLS --------------------------

	.type		.nv.reservedSmem.offset0,@object
	.size		.nv.reservedSmem.offset0,0x4
	.type		.nv.reservedSmem.cap,@object
	.size		.nv.reservedSmem.cap,0x4
	.type		__assertfail,@function
